def attn_fwd(
    Q,
    K,
    V,
    Out,
    Lse,
    sm_scale,
    stride_qz,
    stride_qh,
    stride_qm,
    stride_qk,
    stride_kz,
    stride_kh,
    stride_kn,
    stride_kk,
    stride_vz,
    stride_vh,
    stride_vn,
    stride_vk,
    stride_oz,
    stride_oh,
    stride_om,
    stride_ok,
    seqlen_q,
    seqlen_k,
    BLOCK_M: tl.constexpr,
    BLOCK_N: tl.constexpr,
    HEAD_DIM: tl.constexpr,
    CAUSAL: tl.constexpr,
):
    start_m = tl.program_id(0)
    off_hz = tl.program_id(1)
    q_off = off_hz * stride_qh
    k_off = off_hz * stride_kh
    v_off = off_hz * stride_vh
    offs_m = start_m * BLOCK_M + tl.arange(0, BLOCK_M)
    offs_d = tl.arange(0, HEAD_DIM)
    offs_n = tl.arange(0, BLOCK_N)
    q_ptrs = Q + q_off + offs_m[:, None] * stride_qm + offs_d[None, :] * stride_qk
    k_ptrs = K + k_off + offs_d[:, None] * stride_kk + offs_n[None, :] * stride_kn
    v_ptrs = V + v_off + offs_n[:, None] * stride_vn + offs_d[None, :] * stride_vk
    m_i = tl.full([BLOCK_M], float("-inf"), dtype=tl.float32)
    l_i = tl.zeros([BLOCK_M], dtype=tl.float32) + 1.0
    acc = tl.zeros([BLOCK_M, HEAD_DIM], dtype=tl.float32)
    q = tl.load(q_ptrs)
    acc, l_i, m_i = _attn_fwd_inner(
        acc,
        l_i,
        m_i,
        q,
        k_ptrs,
        v_ptrs,
        sm_scale,
        stride_kn,
        stride_vn,
        start_m,
        seqlen_k,
        BLOCK_M,
        BLOCK_N,
        HEAD_DIM,
        CAUSAL,
    )
    acc = acc / l_i[:, None]
    lse = m_i + tl.math.log2(l_i) / 1.4426950408889634
    o_ptrs = (
        Out
        + off_hz * stride_oh
        + offs_m[:, None] * stride_om
        + offs_d[None, :] * stride_ok
    )
    tl.store(o_ptrs, acc.to(Out.dtype.element_ty))
    tl.store(Lse + off_hz * seqlen_q + offs_m, lse)

# config = {"BLOCK_M": 64, "BLOCK_N": 64, "HEAD_DIM": 32, "arch": "sm_100", "causal": true, "dtype": "bf16", "num_stages": 2, "num_warps": 8}
# arch = sm_100


// ===== COMPILED SASS (sm_100a) =====

	.target	sm_100a

	.elftype	@"ET_EXEC"


//--------------------- .note.nv.tkinfo           --------------------------
	.section	.note.nv.tkinfo,"",@"SHT_NOTE"
	.sectionflags	@"SHF_NOTE_NV_TKINFO"
	.tkinfo
        /*0018*/ 	.word	0x00000081
        /*0030*/ 	.string	""
        /*0030*/ 	.string	"ptxas-blackwell"
        /*0030*/ 	.string	"Cuda compilation tools, release 12.9, V12.9.86"
        /*0030*/ 	.string	"Build cuda_12.9.r12.9/compiler.36037853_0"
        /*0030*/ 	.string	"-v  -suppress-debug-info  -lineinfo  -arch sm_100a "



//--------------------- .note.nv.cuver            --------------------------
	.section	.note.nv.cuver,"",@"SHT_NOTE"
	.sectionflags	@"SHF_NOTE_NV_CUVER"
        /*0018*/ 	.short	0x0001
        /*001a*/ 	.short	0x0064
        /*001c*/ 	.short	0x0001
        /*001e*/ 	.short	0x0000
        /*0020*/ 	.short	0x0001
        /*0022*/ 	.short	0x0000


//--------------------- .nv.info                  --------------------------
	.section	.nv.info,"",@"SHT_CUDA_INFO"
	.align	4


	//----- nvinfo : EIATTR_REGCOUNT
	.align		4
        /*0000*/ 	.byte	0x04, 0x2f
        /*0002*/ 	.short	(.L_5 - .L_4)
	.align		4
.L_4:
        /*0004*/ 	.word	index@(attn_fwd)
        /*0008*/ 	.word	0x00000050


	//----- nvinfo : EIATTR_FRAME_SIZE
	.align		4
.L_5:
        /*000c*/ 	.byte	0x04, 0x11
        /*000e*/ 	.short	(.L_7 - .L_6)
	.align		4
.L_6:
        /*0010*/ 	.word	index@($__internal_2_$__cuda_sm10x_tcgen05_guardrail_trap_unallocated_columns_being_dealloced)
        /*0014*/ 	.word	0x00000000


	//----- nvinfo : EIATTR_FRAME_SIZE
	.align		4
.L_7:
        /*0018*/ 	.byte	0x04, 0x11
        /*001a*/ 	.short	(.L_9 - .L_8)
	.align		4
.L_8:
        /*001c*/ 	.word	index@($__internal_1_$__cuda_sm10x_tcgen05_guardrail_trap_phase_invalid_during_alloc)
        /*0020*/ 	.word	0x00000000


	//----- nvinfo : EIATTR_FRAME_SIZE
	.align		4
.L_9:
        /*0024*/ 	.byte	0x04, 0x11
        /*0026*/ 	.short	(.L_11 - .L_10)
	.align		4
.L_10:
        /*0028*/ 	.word	index@($__internal_0_$__cuda_sm10x_tcgen05_guardrail_trap_col_being_dealloced_not_returned_by_alloc)
        /*002c*/ 	.word	0x00000000


	//----- nvinfo : EIATTR_FRAME_SIZE
	.align		4
.L_11:
        /*0030*/ 	.byte	0x04, 0x11
        /*0032*/ 	.short	(.L_13 - .L_12)
	.align		4
.L_12:
        /*0034*/ 	.word	index@(attn_fwd)
        /*0038*/ 	.word	0x00000000


	//----- nvinfo : EIATTR_MIN_STACK_SIZE
	.align		4
.L_13:
        /*003c*/ 	.byte	0x04, 0x12
        /*003e*/ 	.short	(.L_15 - .L_14)
	.align		4
.L_14:
        /*0040*/ 	.word	index@(attn_fwd)
        /*0044*/ 	.word	0x00000000
.L_15:


//--------------------- .nv.info.attn_fwd         --------------------------
	.section	.nv.info.attn_fwd,"",@"SHT_CUDA_INFO"
	.sectionflags	@""
	.align	4


	//----- nvinfo : EIATTR_CUDA_API_VERSION
	.align		4
        /*0000*/ 	.byte	0x04, 0x37
        /*0002*/ 	.short	(.L_17 - .L_16)
.L_16:
        /*0004*/ 	.word	0x00000081


	//----- nvinfo : EIATTR_KPARAM_INFO
	.align		4
.L_17:
        /*0008*/ 	.byte	0x04, 0x17
        /*000a*/ 	.short	(.L_19 - .L_18)
.L_18:
        /*000c*/ 	.word	0x00000000
        /*0010*/ 	.short	0x0019
        /*0012*/ 	.short	0x0080
        /*0014*/ 	.byte	0x00, 0xf4, 0x21, 0x00


	//----- nvinfo : EIATTR_KPARAM_INFO
	.align		4
.L_19:
        /*0018*/ 	.byte	0x04, 0x17
        /*001a*/ 	.short	(.L_21 - .L_20)
.L_20:
        /*001c*/ 	.word	0x00000000
        /*0020*/ 	.short	0x0018
        /*0022*/ 	.short	0x0078
        /*0024*/ 	.byte	0x00, 0xf4, 0x21, 0x00


	//----- nvinfo : EIATTR_KPARAM_INFO
	.align		4
.L_21:
        /*0028*/ 	.byte	0x04, 0x17
        /*002a*/ 	.short	(.L_23 - .L_22)
.L_22:
        /*002c*/ 	.word	0x00000000
        /*0030*/ 	.short	0x0017
        /*0032*/ 	.short	0x0070
        /*0034*/ 	.byte	0x00, 0xf0, 0x11, 0x00


	//----- nvinfo : EIATTR_KPARAM_INFO
	.align		4
.L_23:
        /*0038*/ 	.byte	0x04, 0x17
        /*003a*/ 	.short	(.L_25 - .L_24)
.L_24:
        /*003c*/ 	.word	0x00000000
        /*0040*/ 	.short	0x0016
        /*0042*/ 	.short	0x006c
        /*0044*/ 	.byte	0x00, 0xf0, 0x11, 0x00


	//----- nvinfo : EIATTR_KPARAM_INFO
	.align		4
.L_25:
        /*0048*/ 	.byte	0x04, 0x17
        /*004a*/ 	.short	(.L_27 - .L_26)
.L_26:
        /*004c*/ 	.word	0x00000000
        /*0050*/ 	.short	0x0015
        /*0052*/ 	.short	0x0068
        /*0054*/ 	.byte	0x00, 0xf0, 0x11, 0x00


	//----- nvinfo : EIATTR_KPARAM_INFO
	.align		4
.L_27:
        /*0058*/ 	.byte	0x04, 0x17
        /*005a*/ 	.short	(.L_29 - .L_28)
.L_28:
        /*005c*/ 	.word	0x00000000
        /*0060*/ 	.short	0x0014
        /*0062*/ 	.short	0x0064
        /*0064*/ 	.byte	0x00, 0xf0, 0x11, 0x00


	//----- nvinfo : EIATTR_KPARAM_INFO
	.align		4
.L_29:
        /*0068*/ 	.byte	0x04, 0x17
        /*006a*/ 	.short	(.L_31 - .L_30)
.L_30:
        /*006c*/ 	.word	0x00000000
        /*0070*/ 	.short	0x0013
        /*0072*/ 	.short	0x0060
        /*0074*/ 	.byte	0x00, 0xf0, 0x11, 0x00


	//----- nvinfo : EIATTR_KPARAM_INFO
	.align		4
.L_31:
        /*0078*/ 	.byte	0x04, 0x17
        /*007a*/ 	.short	(.L_33 - .L_32)
.L_32:
        /*007c*/ 	.word	0x00000000
        /*0080*/ 	.short	0x0012
        /*0082*/ 	.short	0x005c
        /*0084*/ 	.byte	0x00, 0xf0, 0x11, 0x00


	//----- nvinfo : EIATTR_KPARAM_INFO
	.align		4
.L_33:
        /*0088*/ 	.byte	0x04, 0x17
        /*008a*/ 	.short	(.L_35 - .L_34)
.L_34:
        /*008c*/ 	.word	0x00000000
        /*0090*/ 	.short	0x0011
        /*0092*/ 	.short	0x0058
        /*0094*/ 	.byte	0x00, 0xf0, 0x11, 0x00


	//----- nvinfo : EIATTR_KPARAM_INFO
	.align		4
.L_35:
        /*0098*/ 	.byte	0x04, 0x17
        /*009a*/ 	.short	(.L_37 - .L_36)
.L_36:
        /*009c*/ 	.word	0x00000000
        /*00a0*/ 	.short	0x0010
        /*00a2*/ 	.short	0x0054
        /*00a4*/ 	.byte	0x00, 0xf0, 0x11, 0x00


	//----- nvinfo : EIATTR_KPARAM_INFO
	.align		4
.L_37:
        /*00a8*/ 	.byte	0x04, 0x17
        /*00aa*/ 	.short	(.L_39 - .L_38)
.L_38:
        /*00ac*/ 	.word	0x00000000
        /*00b0*/ 	.short	0x000f
        /*00b2*/ 	.short	0x0050
        /*00b4*/ 	.byte	0x00, 0xf0, 0x11, 0x00


	//----- nvinfo : EIATTR_KPARAM_INFO
	.align		4
.L_39:
        /*00b8*/ 	.byte	0x04, 0x17
        /*00ba*/ 	.short	(.L_41 - .L_40)
.L_40:
        /*00bc*/ 	.word	0x00000000
        /*00c0*/ 	.short	0x000e
        /*00c2*/ 	.short	0x004c
        /*00c4*/ 	.byte	0x00, 0xf0, 0x11, 0x00


	//----- nvinfo : EIATTR_KPARAM_INFO
	.align		4
.L_41:
        /*00c8*/ 	.byte	0x04, 0x17
        /*00ca*/ 	.short	(.L_43 - .L_42)
.L_42:
        /*00cc*/ 	.word	0x00000000
        /*00d0*/ 	.short	0x000d
        /*00d2*/ 	.short	0x0048
        /*00d4*/ 	.byte	0x00, 0xf0, 0x11, 0x00


	//----- nvinfo : EIATTR_KPARAM_INFO
	.align		4
.L_43:
        /*00d8*/ 	.byte	0x04, 0x17
        /*00da*/ 	.short	(.L_45 - .L_44)
.L_44:
        /*00dc*/ 	.word	0x00000000
        /*00e0*/ 	.short	0x000c
        /*00e2*/ 	.short	0x0044
        /*00e4*/ 	.byte	0x00, 0xf0, 0x11, 0x00


	//----- nvinfo : EIATTR_KPARAM_INFO
	.align		4
.L_45:
        /*00e8*/ 	.byte	0x04, 0x17
        /*00ea*/ 	.short	(.L_47 - .L_46)
.L_46:
        /*00ec*/ 	.word	0x00000000
        /*00f0*/ 	.short	0x000b
        /*00f2*/ 	.short	0x0040
        /*00f4*/ 	.byte	0x00, 0xf0, 0x11, 0x00


	//----- nvinfo : EIATTR_KPARAM_INFO
	.align		4
.L_47:
        /*00f8*/ 	.byte	0x04, 0x17
        /*00fa*/ 	.short	(.L_49 - .L_48)
.L_48:
        /*00fc*/ 	.word	0x00000000
        /*0100*/ 	.short	0x000a
        /*0102*/ 	.short	0x003c
        /*0104*/ 	.byte	0x00, 0xf0, 0x11, 0x00


	//----- nvinfo : EIATTR_KPARAM_INFO
	.align		4
.L_49:
        /*0108*/ 	.byte	0x04, 0x17
        /*010a*/ 	.short	(.L_51 - .L_50)
.L_50:
        /*010c*/ 	.word	0x00000000
        /*0110*/ 	.short	0x0009
        /*0112*/ 	.short	0x0038
        /*0114*/ 	.byte	0x00, 0xf0, 0x11, 0x00


	//----- nvinfo : EIATTR_KPARAM_INFO
	.align		4
.L_51:
        /*0118*/ 	.byte	0x04, 0x17
        /*011a*/ 	.short	(.L_53 - .L_52)
.L_52:
        /*011c*/ 	.word	0x00000000
        /*0120*/ 	.short	0x0008
        /*0122*/ 	.short	0x0034
        /*0124*/ 	.byte	0x00, 0xf0, 0x11, 0x00


	//----- nvinfo : EIATTR_KPARAM_INFO
	.align		4
.L_53:
        /*0128*/ 	.byte	0x04, 0x17
        /*012a*/ 	.short	(.L_55 - .L_54)
.L_54:
        /*012c*/ 	.word	0x00000000
        /*0130*/ 	.short	0x0007
        /*0132*/ 	.short	0x0030
        /*0134*/ 	.byte	0x00, 0xf0, 0x11, 0x00


	//----- nvinfo : EIATTR_KPARAM_INFO
	.align		4
.L_55:
        /*0138*/ 	.byte	0x04, 0x17
        /*013a*/ 	.short	(.L_57 - .L_56)
.L_56:
        /*013c*/ 	.word	0x00000000
        /*0140*/ 	.short	0x0006
        /*0142*/ 	.short	0x002c
        /*0144*/ 	.byte	0x00, 0xf0, 0x11, 0x00


	//----- nvinfo : EIATTR_KPARAM_INFO
	.align		4
.L_57:
        /*0148*/ 	.byte	0x04, 0x17
        /*014a*/ 	.short	(.L_59 - .L_58)
.L_58:
        /*014c*/ 	.word	0x00000000
        /*0150*/ 	.short	0x0005
        /*0152*/ 	.short	0x0028
        /*0154*/ 	.byte	0x00, 0xf0, 0x11, 0x00


	//----- nvinfo : EIATTR_KPARAM_INFO
	.align		4
.L_59:
        /*0158*/ 	.byte	0x04, 0x17
        /*015a*/ 	.short	(.L_61 - .L_60)
.L_60:
        /*015c*/ 	.word	0x00000000
        /*0160*/ 	.short	0x0004
        /*0162*/ 	.short	0x0020
        /*0164*/ 	.byte	0x00, 0xf4, 0x21, 0x00


	//----- nvinfo : EIATTR_KPARAM_INFO
	.align		4
.L_61:
        /*0168*/ 	.byte	0x04, 0x17
        /*016a*/ 	.short	(.L_63 - .L_62)
.L_62:
        /*016c*/ 	.word	0x00000000
        /*0170*/ 	.short	0x0003
        /*0172*/ 	.short	0x0018
        /*0174*/ 	.byte	0x00, 0xf4, 0x21, 0x00


	//----- nvinfo : EIATTR_KPARAM_INFO
	.align		4
.L_63:
        /*0178*/ 	.byte	0x04, 0x17
        /*017a*/ 	.short	(.L_65 - .L_64)
.L_64:
        /*017c*/ 	.word	0x00000000
        /*0180*/ 	.short	0x0002
        /*0182*/ 	.short	0x0010
        /*0184*/ 	.byte	0x00, 0xf4, 0x21, 0x00


	//----- nvinfo : EIATTR_KPARAM_INFO
	.align		4
.L_65:
        /*0188*/ 	.byte	0x04, 0x17
        /*018a*/ 	.short	(.L_67 - .L_66)
.L_66:
        /*018c*/ 	.word	0x00000000
        /*0190*/ 	.short	0x0001
        /*0192*/ 	.short	0x0008
        /*0194*/ 	.byte	0x00, 0xf4, 0x21, 0x00


	//----- nvinfo : EIATTR_KPARAM_INFO
	.align		4
.L_67:
        /*0198*/ 	.byte	0x04, 0x17
        /*019a*/ 	.short	(.L_69 - .L_68)
.L_68:
        /*019c*/ 	.word	0x00000000
        /*01a0*/ 	.short	0x0000
        /*01a2*/ 	.short	0x0000
        /*01a4*/ 	.byte	0x00, 0xf4, 0x21, 0x00


	//----- nvinfo : EIATTR_AT_ENTRY_FRAGMENTS
	.align		4
.L_69:
        /*01a8*/ 	.byte	0x04, 0x4f
        /*01aa*/ 	.short	(.L_71 - .L_70)


	//   ....[0]....
.L_70:
        /*01ac*/ 	.word	0x00000004


	//----- nvinfo : EIATTR_RESERVED_SMEM_USED
	.align		4
.L_71:
        /*01b0*/ 	.byte	0x01, 0x41
	.zero		2


	//----- nvinfo : EIATTR_SPARSE_MMA_MASK
	.align		4
        /*01b4*/ 	.byte	0x03, 0x50
        /*01b6*/ 	.short	0x0000


	//----- nvinfo : EIATTR_TCGEN05_1CTA_USED
	.align		4
        /*01b8*/ 	.byte	0x01, 0x51
	.zero		2


	//----- nvinfo : EIATTR_MAXREG_COUNT
	.align		4
        /*01bc*/ 	.byte	0x03, 0x1b
        /*01be*/ 	.short	0x00ff


	//----- nvinfo : EIATTR_NUM_BARRIERS
	.align		4
        /*01c0*/ 	.byte	0x02, 0x4c
        /*01c2*/ 	.byte	0x01
	.zero		1


	//----- nvinfo : EIATTR_INT_WARP_WIDE_INSTR_OFFSETS
	.align		4
        /*01c4*/ 	.byte	0x04, 0x31
        /*01c6*/ 	.short	(.L_73 - .L_72)


	//   ....[0]....
.L_72:
        /*01c8*/ 	.word	0x00000af0


	//   ....[1]....
        /*01cc*/ 	.word	0x00000b10


	//   ....[2]....
        /*01d0*/ 	.word	0x00000d30


	//   ....[3]....
        /*01d4*/ 	.word	0x00000dd0


	//   ....[4]....
        /*01d8*/ 	.word	0x00002740


	//   ....[5]....
        /*01dc*/ 	.word	0x00004890


	//   ....[6]....
        /*01e0*/ 	.word	0x000048e0


	//----- nvinfo : EIATTR_COOP_GROUP_MASK_REGIDS
	.align		4
.L_73:
        /*01e4*/ 	.byte	0x04, 0x29
        /*01e6*/ 	.short	(.L_75 - .L_74)


	//   ....[0]....
.L_74:
        /*01e8*/ 	.word	0xffffffff


	//   ....[1]....
        /*01ec*/ 	.word	0xffffffff


	//   ....[2]....
        /*01f0*/ 	.word	0xffffffff


	//   ....[3]....
        /*01f4*/ 	.word	0xffffffff


	//   ....[4]....
        /*01f8*/ 	.word	0xffffffff


	//   ....[5]....
        /*01fc*/ 	.word	0xffffffff


	//   ....[6]....
        /*0200*/ 	.word	0xffffffff


	//   ....[7]....
        /*0204*/ 	.word	0xffffffff


	//   ....[8]....
        /*0208*/ 	.word	0xffffffff


	//   ....[9]....
        /*020c*/ 	.word	0xffffffff


	//   ....[10]....
        /*0210*/ 	.word	0xffffffff


	//   ....[11]....
        /*0214*/ 	.word	0xffffffff


	//----- nvinfo : EIATTR_COOP_GROUP_INSTR_OFFSETS
	.align		4
.L_75:
        /*0218*/ 	.byte	0x04, 0x28
        /*021a*/ 	.short	(.L_77 - .L_76)


	//   ....[0]....
.L_76:
        /*021c*/ 	.word	0x00000060


	//   ....[1]....
        /*0220*/ 	.word	0x00000320


	//   ....[2]....
        /*0224*/ 	.word	0x00001680


	//   ....[3]....
        /*0228*/ 	.word	0x00001920


	//   ....[4]....
        /*022c*/ 	.word	0x00001da0


	//   ....[5]....
        /*0230*/ 	.word	0x00001e00


	//   ....[6]....
        /*0234*/ 	.word	0x00003010


	//   ....[7]....
        /*0238*/ 	.word	0x00003080


	//   ....[8]....
        /*023c*/ 	.word	0x000034f0


	//   ....[9]....
        /*0240*/ 	.word	0x00003550


	//   ....[10]....
        /*0244*/ 	.word	0x00004720


	//   ....[11]....
        /*0248*/ 	.word	0x00004990


	//----- nvinfo : EIATTR_VRC_CTA_INIT_COUNT
	.align		4
.L_77:
        /*024c*/ 	.byte	0x02, 0x4a
        /*024e*/ 	.byte	0x80
	.zero		1


	//----- nvinfo : EIATTR_MBARRIER_INSTR_OFFSETS
	.align		4
        /*0250*/ 	.byte	0x04, 0x39
        /*0252*/ 	.short	(.L_79 - .L_78)


	//   ....[0]....
.L_78:
        /*0254*/ 	.word	0x00000c60
        /*0258*/ 	.word	0x000000ff
        /*025c*/ 	.word	0x00000000
        /*0260*/ 	.short	0x0100
        /*0262*/ 	.byte	0x0f
	.zero		1


	//   ....[1]....
        /*0264*/ 	.word	0x00000dc0
        /*0268*/ 	.word	0x000000ff
        /*026c*/ 	.word	0x00004008
        /*0270*/ 	.short	0x0100
        /*0272*/ 	.byte	0x0b
	.zero		1


	//   ....[2]....
        /*0274*/ 	.word	0x00000e90
        /*0278*/ 	.word	0x000000ff
        /*027c*/ 	.word	0x00002000
        /*0280*/ 	.short	0x0100
        /*0282*/ 	.byte	0x0b
	.zero		1


	//   ....[3]....
        /*0284*/ 	.word	0x00001070
        /*0288*/ 	.word	0x000000ff
        /*028c*/ 	.word	0x00002000
        /*0290*/ 	.short	0x010a
        /*0292*/ 	.byte	0x0b
	.zero		1


	//   ....[4]....
        /*0294*/ 	.word	0x00001350
        /*0298*/ 	.word	0x000000ff
        /*029c*/ 	.word	0x00002000
        /*02a0*/ 	.short	0x0108
        /*02a2*/ 	.byte	0x0b
	.zero		1


	//   ....[5]....
        /*02a4*/ 	.word	0x00002860
        /*02a8*/ 	.word	0x000000ff
        /*02ac*/ 	.word	0x00004010
        /*02b0*/ 	.short	0x0100
        /*02b2*/ 	.byte	0x0b
	.zero		1


	//   ....[6]....
        /*02b4*/ 	.word	0x00002990
        /*02b8*/ 	.word	0x000000ff
        /*02bc*/ 	.word	0x00004010
        /*02c0*/ 	.short	0x010a
        /*02c2*/ 	.byte	0x0b
	.zero		1


	//   ....[7]....
        /*02c4*/ 	.word	0x00003020
        /*02c8*/ 	.word	0x000000ff
        /*02cc*/ 	.word	0x00004010
        /*02d0*/ 	.short	0x0108
        /*02d2*/ 	.byte	0x0b
	.zero		1


	//   ....[8]....
        /*02d4*/ 	.word	0x000035a0
        /*02d8*/ 	.word	0x000000ff
        /*02dc*/ 	.word	0x00000000
        /*02e0*/ 	.short	0x010a
        /*02e2*/ 	.byte	0x0f
	.zero		1


	//   ....[9]....
        /*02e4*/ 	.word	0x00003d60
        /*02e8*/ 	.word	0x000000ff
        /*02ec*/ 	.word	0x00000000
        /*02f0*/ 	.short	0x010a
        /*02f2*/ 	.byte	0x0f
	.zero		1


	//   ....[10]....
        /*02f4*/ 	.word	0x00003f30
        /*02f8*/ 	.word	0x000000ff
        /*02fc*/ 	.word	0x00004000
        /*0300*/ 	.short	0x0108
        /*0302*/ 	.byte	0x0b
	.zero		1


	//   ....[11]....
        /*0304*/ 	.word	0x00003ff0
        /*0308*/ 	.word	0x000000ff
        /*030c*/ 	.word	0x00004008
        /*0310*/ 	.short	0x0108
        /*0312*/ 	.byte	0x0b
	.zero		1


	//   ....[12]....
        /*0314*/ 	.word	0x000049b0
        /*0318*/ 	.word	0x000000ff
        /*031c*/ 	.word	0x00002000
        /*0320*/ 	.short	0x010a
        /*0322*/ 	.byte	0x0b
	.zero		1


	//   ....[13]....
        /*0324*/ 	.word	0x000049e0
        /*0328*/ 	.word	0x000000ff
        /*032c*/ 	.word	0x00004010
        /*0330*/ 	.short	0x010a
        /*0332*/ 	.byte	0x0b
	.zero		1


	//   ....[14]....
        /*0334*/ 	.word	0x00004a10
        /*0338*/ 	.word	0x000000ff
        /*033c*/ 	.word	0x00000000
        /*0340*/ 	.short	0x010a
        /*0342*/ 	.byte	0x0f
	.zero		1


	//   ....[15]....
        /*0344*/ 	.word	0x00004a40
        /*0348*/ 	.word	0x000000ff
        /*034c*/ 	.word	0x00000000
        /*0350*/ 	.short	0x010a
        /*0352*/ 	.byte	0x0f
	.zero		1


	//----- nvinfo : EIATTR_NUM_MBARRIERS
	.align		4
.L_79:
        /*0354*/ 	.byte	0x03, 0x38
        /*0356*/ 	.short	0xffff


	//----- nvinfo : EIATTR_EXIT_INSTR_OFFSETS
	.align		4
        /*0358*/ 	.byte	0x04, 0x1c
        /*035a*/ 	.short	(.L_81 - .L_80)


	//   ....[0]....
.L_80:
        /*035c*/ 	.word	0x000049a0


	//----- nvinfo : EIATTR_REQNTID
	.align		4
.L_81:
        /*0360*/ 	.byte	0x04, 0x10
        /*0362*/ 	.short	(.L_83 - .L_82)
.L_82:
        /*0364*/ 	.word	0x00000100
        /*0368*/ 	.word	0x00000001
        /*036c*/ 	.word	0x00000001


	//----- nvinfo : EIATTR_CRS_STACK_SIZE
	.align		4
.L_83:
        /*0370*/ 	.byte	0x04, 0x1e
        /*0372*/ 	.short	(.L_85 - .L_84)
.L_84:
        /*0374*/ 	.word	0x00000000


	//----- nvinfo : EIATTR_CBANK_PARAM_SIZE
	.align		4
.L_85:
        /*0378*/ 	.byte	0x03, 0x19
        /*037a*/ 	.short	0x0088


	//----- nvinfo : EIATTR_PARAM_CBANK
	.align		4
        /*037c*/ 	.byte	0x04, 0x0a
        /*037e*/ 	.short	(.L_87 - .L_86)
	.align		4
.L_86:
        /*0380*/ 	.word	index@(.nv.constant0.attn_fwd)
        /*0384*/ 	.short	0x0380
        /*0386*/ 	.short	0x0088


	//----- nvinfo : EIATTR_SW_WAR
	.align		4
.L_87:
        /*0388*/ 	.byte	0x04, 0x36
        /*038a*/ 	.short	(.L_89 - .L_88)
.L_88:
        /*038c*/ 	.word	0x00000008
.L_89:


//--------------------- .nv.compat                --------------------------
	.section	.nv.compat,"",@"SHT_CUDA_COMPAT_INFO"
	.align	4
        /*0000*/ 	.byte	0x02, 0x02, 0x02, 0x00, 0x02, 0x05, 0x05, 0x00, 0x02, 0x03, 0x00, 0x00, 0x02, 0x06, 0x01, 0x00


//--------------------- .nv.callgraph             --------------------------
	.section	.nv.callgraph,"",@"SHT_CUDA_CALLGRAPH"
	.align	4
	.sectionentsize	8
	.align		4
        /*0000*/ 	.word	0x00000000
	.align		4
        /*0004*/ 	.word	0xffffffff
	.align		4
        /*0008*/ 	.word	0x00000000
	.align		4
        /*000c*/ 	.word	0xfffffffe
	.align		4
        /*0010*/ 	.word	0x00000000
	.align		4
        /*0014*/ 	.word	0xfffffffd
	.align		4
        /*0018*/ 	.word	0x00000000
	.align		4
        /*001c*/ 	.word	0xfffffffc


//--------------------- .nv.constant4             --------------------------
	.section	.nv.constant4,"a",@progbits
	.align	8
	.align		8
.nv.constant4:
        /*0000*/ 	.dword	_$_str


//--------------------- .text.attn_fwd            --------------------------
	.section	.text.attn_fwd,"ax",@progbits
	.align	128
        .global         attn_fwd
        .type           attn_fwd,@function
        .size           attn_fwd,(.L_x_28 - attn_fwd)
        .other          attn_fwd,@"STO_CUDA_ENTRY STV_DEFAULT"
attn_fwd:
.text.attn_fwd:
[----:B------:R-:W0:Y:S01]  /*0000*/  LDC R1, c[0x0][0x37c] ;  /* 0x0000df00ff017b82 */ /* 0x000e220000000800 */
[----:B------:R-:W1:Y:S02]  /*0010*/  S2R R0, SR_TID.X ;  /* 0x0000000000007919 */ /* 0x000e640000002100 */
[----:B-1----:R-:W-:-:S04]  /*0020*/  ISETP.GE.U32.AND P0, PT, R0, 0x20, PT ;  /* 0x000000200000780c */ /* 0x002fc80003f06070 */
[----:B------:R-:W-:-:S09]  /*0030*/  P2R R2, PR, RZ, 0x1 ;  /* 0x00000001ff027803 */ /* 0x000fd20000000000 */
[----:B------:R-:W-:Y:S05]  /*0040*/  @P0 BRA `(.L_x_0) ;  /* 0x0000000000b80947 */ /* 0x000fea0003800000 */
[----:B------:R-:W1:Y:S01]  /*0050*/  S2UR UR6, SR_CgaCtaId ;  /* 0x00000000000679c3 */ /* 0x000e620000008800 */
[----:B------:R-:W-:Y:S01]  /*0060*/  NOP ;  /* 0x0000000000007918 */ /* 0x000fe20000000000 */
[----:B------:R-:W-:Y:S02]  /*0070*/  UMOV UR4, 0x40 ;  /* 0x0000004000047882 */ /* 0x000fe40000000000 */
[----:B-1----:R-:W-:-:S09]  /*0080*/  ULEA UR4, UR6, UR4, 0x18 ;  /* 0x0000000406047291 */ /* 0x002fd2000f8ec0ff */
[----:B------:R-:W1:Y:S01]  /*0090*/  LDS.U8 R2, [UR4] ;  /* 0x00000004ff027984 */ /* 0x000e620008000000 */
[----:B------:R-:W-:Y:S02]  /*00a0*/  UMOV UR4, 0x400 ;  /* 0x0000040000047882 */ /* 0x000fe40000000000 */
[----:B------:R-:W-:Y:S01]  /*00b0*/  ULEA UR4, UR6, UR4, 0x18 ;  /* 0x0000000406047291 */ /* 0x000fe2000f8ec0ff */
[----:B-1----:R-:W-:-:S13]  /*00c0*/  ISETP.NE.AND P0, PT, R2, RZ, PT ;  /* 0x000000ff0200720c */ /* 0x002fda0003f05270 */
[----:B------:R-:W-:Y:S05]  /*00d0*/  @P0 BRA `(.L_x_1) ;  /* 0x00000000007c0947 */ /* 0x000fea0003800000 */
[----:B------:R-:W-:-:S13]  /*00e0*/  ELECT P0, URZ, PT ;  /* 0x0000000000ff782f */ /* 0x000fda0003800000 */
[----:B------:R-:W-:Y:S05]  /*00f0*/  @!P0 BRA `(.L_x_2) ;  /* 0x0000000000848947 */ /* 0x000fea0003800000 */
[----:B------:R-:W-:Y:S01]  /*0100*/  UMOV UR5, 0x2 ;  /* 0x0000000200057882 */ /* 0x000fe20000000000 */
[----:B------:R-:W-:Y:S02]  /*0110*/  IMAD.MOV.U32 R5, RZ, RZ, 0x1 ;  /* 0x00000001ff057424 */ /* 0x000fe400078e00ff */
[----:B------:R-:W-:Y:S02]  /*0120*/  IMAD.MOV.U32 R3, RZ, RZ, 0x3 ;  /* 0x00000003ff037424 */ /* 0x000fe400078e00ff */
[----:B------:R-:W-:Y:S04]  /*0130*/  DEPBAR.LE SB1, 0x36 ;  /* 0x00009d800000791a */ /* 0x000fe80000000000 */
[----:B------:R-:W1:Y:S02]  /*0140*/  UTCATOMSWS.FIND_AND_SET.ALIGN UP0, UR5, UR5 ;  /* 0x00000005000575e3 */ /* 0x000e640008000800 */
[----:B-1----:R-:W-:-:S04]  /*0150*/  PLOP3.LUT P0, PT, PT, PT, UP0, 0x80, 0x8 ;  /* 0x000000000008781c */ /* 0x002fc80003f0f008 */
[----:B------:R-:W-:-:S04]  /*0160*/  SEL R2, RZ, 0xffffffff, !P0 ;  /* 0xffffffffff027807 */ /* 0x000fc80004000000 */
[----:B------:R-:W-:Y:S01]  /*0170*/  ISETP.NE.AND P0, PT, R2, RZ, PT ;  /* 0x000000ff0200720c */ /* 0x000fe20003f05270 */
[----:B------:R-:W-:-:S12]  /*0180*/  IMAD.U32 R2, RZ, RZ, UR5 ;  /* 0x00000005ff027e24 */ /* 0x000fd8000f8e00ff */
[----:B------:R-:W-:Y:S05]  /*0190*/  @P0 BRA `(.L_x_3) ;  /* 0x0000000000240947 */ /* 0x000fea0003800000 */
.L_x_4:
[----:B------:R-:W-:Y:S05]  /*01a0*/  NANOSLEEP 0x64 ;  /* 0x000000640000795d */ /* 0x000fea0003800000 */
[----:B------:R-:W-:-:S05]  /*01b0*/  UMOV UR5, 0x2 ;  /* 0x0000000200057882 */ /* 0x000fca0000000000 */
[----:B------:R-:W-:Y:S04]  /*01c0*/  DEPBAR.LE SB1, 0x36 ;  /* 0x00009d800000791a */ /* 0x000fe80000000000 */
[----:B------:R-:W1:Y:S02]  /*01d0*/  UTCATOMSWS.FIND_AND_SET.ALIGN UP0, UR5, UR5 ;  /* 0x00000005000575e3 */ /* 0x000e640008000800 */
[----:B-1----:R-:W-:-:S04]  /*01e0*/  PLOP3.LUT P0, PT, PT, PT, UP0, 0x80, 0x8 ;  /* 0x000000000008781c */ /* 0x002fc80003f0f008 */
[----:B------:R-:W-:-:S04]  /*01f0*/  SEL R2, RZ, 0xffffffff, !P0 ;  /* 0xffffffffff027807 */ /* 0x000fc80004000000 */
[----:B------:R-:W-:Y:S01]  /*0200*/  ISETP.NE.AND P0, PT, R2, RZ, PT ;  /* 0x000000ff0200720c */ /* 0x000fe20003f05270 */
[----:B------:R-:W-:-:S12]  /*0210*/  IMAD.U32 R2, RZ, RZ, UR5 ;  /* 0x00000005ff027e24 */ /* 0x000fd8000f8e00ff */
[----:B------:R-:W-:Y:S05]  /*0220*/  @!P0 BRA `(.L_x_4) ;  /* 0xfffffffc00dc8947 */ /* 0x000fea000383ffff */
.L_x_3:
[C---:B------:R-:W-:Y:S01]  /*0230*/  VIADD R4, R2.reuse, 0x10 ;  /* 0x0000001002047836 */ /* 0x040fe20000000000 */
[----:B------:R-:W-:Y:S01]  /*0240*/  UMOV UR5, 0x50 ;  /* 0x0000005000057882 */ /* 0x000fe20000000000 */
[----:B------:R-:W-:Y:S01]  /*0250*/  SHF.L.U32 R3, R3, R2, RZ ;  /* 0x0000000203037219 */ /* 0x000fe200000006ff */
[----:B------:R-:W-:Y:S01]  /*0260*/  ULEA UR5, UR6, UR5, 0x18 ;  /* 0x0000000506057291 */ /* 0x000fe2000f8ec0ff */
[----:B------:R-:W-:Y:S01]  /*0270*/  IMAD.SHL.U32 R2, R2, 0x20, RZ ;  /* 0x0000002002027824 */ /* 0x000fe200078e00ff */
[----:B------:R-:W-:-:S04]  /*0280*/  SHF.L.U32 R4, R5, R4, RZ ;  /* 0x0000000405047219 */ /* 0x000fc800000006ff */
[----:B------:R-:W-:-:S05]  /*0290*/  LOP3.LUT R3, R4, R3, RZ, 0xfc, !PT ;  /* 0x0000000304037212 */ /* 0x000fca00078efcff */
[----:B------:R1:W-:Y:S04]  /*02a0*/  ATOMS.OR RZ, [UR5], R3 ;  /* 0x00000003ffff798c */ /* 0x0003e8000b000005 */
[----:B------:R1:W-:Y:S01]  /*02b0*/  STS [UR4], R2 ;  /* 0x00000002ff007988 */ /* 0x0003e20008000804 */
[----:B------:R-:W-:Y:S05]  /*02c0*/  BRA `(.L_x_2) ;  /* 0x0000000000107947 */ /* 0x000fea0003800000 */
.L_x_1:
[----:B------:R-:W-:-:S05]  /*02d0*/  IMAD.MOV.U32 R2, RZ, RZ, -0x1 ;  /* 0xffffffffff027424 */ /* 0x000fca00078e00ff */
[----:B------:R1:W-:Y:S02]  /*02e0*/  STS [UR4], R2 ;  /* 0x00000002ff007988 */ /* 0x0003e40008000804 */
[----:B-1----:R-:W-:-:S07]  /*02f0*/  MOV R2, 0x310 ;  /* 0x0000031000027802 */ /* 0x002fce0000000f00 */
[----:B0-----:R-:W-:Y:S05]  /*0300*/  CALL.REL.NOINC `($__internal_1_$__cuda_sm10x_tcgen05_guardrail_trap_phase_invalid_during_alloc) ;  /* 0x0000004400e47944 */ /* 0x001fea0003c00000 */
.L_x_2:
[----:B------:R-:W-:Y:S05]  /*0310*/  WARPSYNC.ALL ;  /* 0x0000000000007948 */ /* 0x000fea0003800000 */
[----:B------:R-:W-:Y:S01]  /*0320*/  NOP ;  /* 0x0000000000007918 */ /* 0x000fe20000000000 */
.L_x_0:
[----:B------:R-:W2:Y:S01]  /*0330*/  S2R R25, SR_CTAID.X ;  /* 0x0000000000197919 */ /* 0x000ea20000002500 */
[----:B------:R-:W3:Y:S01]  /*0340*/  S2UR UR6, SR_CgaCtaId ;  /* 0x00000000000679c3 */ /* 0x000ee20000008800 */
[----:B------:R-:W4:Y:S01]  /*0350*/  LDCU.64 UR4, c[0x0][0x3b0] ;  /* 0x00007600ff0477ac */ /* 0x000f220008000a00 */
[----:B------:R-:W-:Y:S01]  /*0360*/  SHF.R.U32.HI R50, RZ, 0x6, R0 ;  /* 0x00000006ff327819 */ /* 0x000fe20000011600 */
[----:B------:R-:W-:-:S03]  /*0370*/  UMOV UR11, 0x400 ;  /* 0x00000400000b7882 */ /* 0x000fc60000000000 */
[----:B------:R-:W-:Y:S01]  /*0380*/  SGXT.U32 R50, R50, 0x2 ;  /* 0x000000023232781a */ /* 0x000fe20000000000 */
[----:B------:R-:W1:Y:S01]  /*0390*/  LDCU.64 UR26, c[0x0][0x358] ;  /* 0x00006b00ff1a77ac */ /* 0x000e620008000a00 */
[----:B------:R-:W4:Y:S08]  /*03a0*/  S2UR UR10, SR_CTAID.Y ;  /* 0x00000000000a79c3 */ /* 0x000f300000002600 */
[----:B------:R-:W0:Y:S08]  /*03b0*/  LDC R16, c[0x0][0x3b8] ;  /* 0x0000ee00ff107b82 */ /* 0x000e300000000800 */
[----:B------:R-:W1:Y:S01]  /*03c0*/  LDC.64 R18, c[0x0][0x380] ;  /* 0x0000e000ff127b82 */ /* 0x000e620000000a00 */
[----:B---3--:R-:W-:-:S07]  /*03d0*/  ULEA UR11, UR6, UR11, 0x18 ;  /* 0x0000000b060b7291 */ /* 0x008fce000f8ec0ff */
[----:B------:R-:W-:Y:S01]  /*03e0*/  BAR.SYNC.DEFER_BLOCKING 0x0 ;  /* 0x0000000000007b1d */ /* 0x000fe20000010000 */
[----:B--2---:R-:W-:Y:S01]  /*03f0*/  IMAD.SHL.U32 R25, R25, 0x40, RZ ;  /* 0x0000004019197824 */ /* 0x004fe200078e00ff */
[----:B----4-:R-:W-:-:S06]  /*0400*/  UIMAD UR4, UR10, UR4, URZ ;  /* 0x000000040a0472a4 */ /* 0x010fcc000f8e02ff */
[----:B------:R-:W2:Y:S01]  /*0410*/  LDC.64 R40, c[0x0][0x3c0] ;  /* 0x0000f000ff287b82 */ /* 0x000ea20000000a00 */
[----:B-1----:R-:W-:Y:S01]  /*0420*/  LOP3.LUT R2, R25, 0x3f, R0, 0xf8, !PT ;  /* 0x0000003f19027812 */ /* 0x002fe200078ef800 */
[----:B------:R-:W-:Y:S01]  /*0430*/  USHF.L.U32 UR7, UR4, 0x1, URZ ;  /* 0x0000000104077899 */ /* 0x000fe200080006ff */
[----:B0-----:R-:W-:-:S05]  /*0440*/  IMAD R7, R50, R16, RZ ;  /* 0x0000001032077224 */ /* 0x001fca00078e02ff */
[----:B------:R-:W0:Y:S01]  /*0450*/  LDC.64 R26, c[0x0][0x388] ;  /* 0x0000e200ff1a7b82 */ /* 0x000e220000000a00 */
[----:B------:R-:W-:Y:S01]  /*0460*/  IMAD R3, R2, UR5, RZ ;  /* 0x0000000502037c24 */ /* 0x000fe2000f8e02ff */
[----:B------:R-:W-:-:S03]  /*0470*/  UIMAD.WIDE UR4, UR4, 0x2, URZ ;  /* 0x00000002040478a5 */ /* 0x000fc6000f8e02ff */
[C---:B------:R-:W-:Y:S02]  /*0480*/  IMAD.SHL.U32 R5, R3.reuse, 0x2, RZ ;  /* 0x0000000203057824 */ /* 0x040fe400078e00ff */
[----:B------:R-:W-:Y:S01]  /*0490*/  IMAD.HI R4, R3, 0x2, RZ ;  /* 0x0000000203047827 */ /* 0x000fe200078e02ff */
[----:B------:R-:W1:Y:S02]  /*04a0*/  LDS R23, [UR11] ;  /* 0x0000000bff177984 */ /* 0x000e640008000800 */
[----:B------:R-:W-:Y:S01]  /*04b0*/  IADD3 R18, P0, P1, R5, UR7, R18 ;  /* 0x0000000705127c10 */ /* 0x000fe2000f91e012 */
[----:B------:R-:W-:Y:S02]  /*04c0*/  IMAD R3, R16, 0x4, R7 ;  /* 0x0000000410037824 */ /* 0x000fe400078e0207 */
[----:B------:R-:W3:Y:S01]  /*04d0*/  LDCU UR4, c[0x0][0x3c8] ;  /* 0x00007900ff0477ac */ /* 0x000ee20008000800 */
[----:B------:R-:W-:Y:S01]  /*04e0*/  IADD3.X R20, PT, PT, R4, UR5, R19, P0, P1 ;  /* 0x0000000504147c10 */ /* 0x000fe200087e2413 */
[----:B------:R-:W-:Y:S01]  /*04f0*/  IMAD R9, R16, 0x4, R3 ;  /* 0x0000000410097824 */ /* 0x000fe200078e0203 */
[----:B------:R-:W-:-:S03]  /*0500*/  LEA R4, P0, R7, R18, 0x1 ;  /* 0x0000001207047211 */ /* 0x000fc600078008ff */
[C---:B------:R-:W-:Y:S01]  /*0510*/  IMAD R11, R16.reuse, 0x4, R9 ;  /* 0x00000004100b7824 */ /* 0x040fe200078e0209 */
[----:B------:R-:W-:Y:S02]  /*0520*/  LEA R6, P1, R9, R18, 0x1 ;  /* 0x0000001209067211 */ /* 0x000fe400078208ff */
[----:B------:R-:W-:Y:S01]  /*0530*/  LEA.HI.X.SX32 R5, R7, R20, 0x1, P0 ;  /* 0x0000001407057211 */ /* 0x000fe200000f0eff */
[----:B------:R-:W-:Y:S01]  /*0540*/  BAR.SYNC.DEFER_BLOCKING 0x0 ;  /* 0x0000000000007b1d */ /* 0x000fe20000010000 */
[----:B------:R-:W-:Y:S01]  /*0550*/  LEA R8, P0, R3, R18, 0x1 ;  /* 0x0000001203087211 */ /* 0x000fe200078008ff */
[C---:B------:R-:W-:Y:S01]  /*0560*/  IMAD R13, R16.reuse, 0x4, R11 ;  /* 0x00000004100d7824 */ /* 0x040fe200078e020b */
[-C--:B------:R-:W-:Y:S02]  /*0570*/  LEA.HI.X.SX32 R7, R9, R20.reuse, 0x1, P1 ;  /* 0x0000001409077211 */ /* 0x080fe400008f0eff */
[----:B------:R-:W-:Y:S01]  /*0580*/  LEA.HI.X.SX32 R9, R3, R20, 0x1, P0 ;  /* 0x0000001403097211 */ /* 0x000fe200000f0eff */
[----:B------:R-:W-:Y:S01]  /*0590*/  IMAD R3, R16, 0x4, R13 ;  /* 0x0000000410037824 */ /* 0x000fe200078e020d */
[----:B------:R-:W-:-:S03]  /*05a0*/  LEA R12, P0, R13, R18, 0x1 ;  /* 0x000000120d0c7211 */ /* 0x000fc600078008ff */
[----:B------:R-:W-:Y:S01]  /*05b0*/  IMAD R17, R16, 0x4, R3 ;  /* 0x0000000410117824 */ /* 0x000fe200078e0203 */
[----:B------:R-:W-:Y:S02]  /*05c0*/  LEA R10, P1, R11, R18, 0x1 ;  /* 0x000000120b0a7211 */ /* 0x000fe400078208ff */
[----:B------:R-:W-:Y:S02]  /*05d0*/  LEA.HI.X.SX32 R13, R13, R20, 0x1, P0 ;  /* 0x000000140d0d7211 */ /* 0x000fe400000f0eff */
[----:B------:R-:W-:Y:S02]  /*05e0*/  LEA R14, P0, R3, R18, 0x1 ;  /* 0x00000012030e7211 */ /* 0x000fe400078008ff */
[-C--:B------:R-:W-:Y:S01]  /*05f0*/  LEA.HI.X.SX32 R11, R11, R20.reuse, 0x1, P1 ;  /* 0x000000140b0b7211 */ /* 0x080fe200008f0eff */
[----:B------:R4:W5:Y:S04]  /*0600*/  LDG.E.U16 R9, desc[UR26][R8.64] ;  /* 0x0000001a08097981 */ /* 0x000968000c1e1500 */
[----:B------:R0:W5:Y:S01]  /*0610*/  LDG.E.U16 R4, desc[UR26][R4.64] ;  /* 0x0000001a04047981 */ /* 0x000162000c1e1500 */
[----:B------:R-:W-:-:S02]  /*0620*/  LEA.HI.X.SX32 R15, R3, R20, 0x1, P0 ;  /* 0x00000014030f7211 */ /* 0x000fc400000f0eff */
[----:B------:R-:W-:Y:S01]  /*0630*/  LOP3.LUT R24, R0, 0x1f, RZ, 0xc0, !PT ;  /* 0x0000001f00187812 */ /* 0x000fe200078ec0ff */
[----:B------:R1:W5:Y:S01]  /*0640*/  LDG.E.U16 R11, desc[UR26][R10.64] ;  /* 0x0000001a0a0b7981 */ /* 0x000362000c1e1500 */
[----:B----4-:R-:W-:Y:S01]  /*0650*/  SHF.R.U32.HI R8, RZ, 0x5, R0 ;  /* 0x00000005ff087819 */ /* 0x010fe20000011600 */
[----:B--2---:R-:W-:Y:S02]  /*0660*/  IMAD R40, R40, UR10, RZ ;  /* 0x0000000a28287c24 */ /* 0x004fe4000f8e02ff */
[----:B------:R2:W5:Y:S01]  /*0670*/  LDG.E.U16 R22, desc[UR26][R12.64] ;  /* 0x0000001a0c167981 */ /* 0x000562000c1e1500 */
[----:B0-----:R-:W-:Y:S01]  /*0680*/  IMAD R5, R16, 0x4, R17 ;  /* 0x0000000410057824 */ /* 0x001fe200078e0211 */
[----:B------:R-:W-:Y:S02]  /*0690*/  SGXT.U32 R8, R8, 0x3 ;  /* 0x000000030808781a */ /* 0x000fe40000000000 */
[----:B------:R0:W5:Y:S01]  /*06a0*/  LDG.E.U16 R6, desc[UR26][R6.64] ;  /* 0x0000001a06067981 */ /* 0x000162000c1e1500 */
[----:B------:R-:W-:-:S02]  /*06b0*/  LEA R16, P1, R17, R18, 0x1 ;  /* 0x0000001211107211 */ /* 0x000fc400078208ff */
[----:B------:R-:W-:Y:S01]  /*06c0*/  LEA R18, P0, R5, R18, 0x1 ;  /* 0x0000001205127211 */ /* 0x000fe200078008ff */
[----:B------:R-:W-:Y:S01]  /*06d0*/  IMAD R8, R8, R41, RZ ;  /* 0x0000002908087224 */ /* 0x000fe200078e02ff */
[-C--:B------:R-:W-:Y:S01]  /*06e0*/  LEA.HI.X.SX32 R17, R17, R20.reuse, 0x1, P1 ;  /* 0x0000001411117211 */ /* 0x080fe200008f0eff */
[C---:B------:R-:W-:Y:S01]  /*06f0*/  IMAD.SHL.U32 R21, R0.reuse, 0x2, RZ ;  /* 0x0000000200157824 */ /* 0x040fe200078e00ff */
[----:B------:R-:W-:Y:S01]  /*0700*/  LEA.HI.X.SX32 R19, R5, R20, 0x1, P0 ;  /* 0x0000001405137211 */ /* 0x000fe200000f0eff */
[C---:B-1----:R-:W-:Y:S01]  /*0710*/  IMAD R10, R41.reuse, 0x8, R8 ;  /* 0x00000008290a7824 */ /* 0x042fe200078e0208 */
[----:B------:R-:W-:Y:S01]  /*0720*/  LOP3.LUT R3, R0, 0xc0, RZ, 0xc0, !PT ;  /* 0x000000c000037812 */ /* 0x000fe200078ec0ff */
[----:B---3--:R-:W-:Y:S01]  /*0730*/  IMAD R5, R24, UR4, RZ ;  /* 0x0000000418057c24 */ /* 0x008fe2000f8e02ff */
[----:B------:R1:W5:Y:S01]  /*0740*/  LDG.E.U16 R28, desc[UR26][R16.64] ;  /* 0x0000001a101c7981 */ /* 0x000362000c1e1500 */
[----:B--2---:R-:W-:Y:S02]  /*0750*/  IMAD R12, R41, 0x8, R10 ;  /* 0x00000008290c7824 */ /* 0x004fe400078e020a */
[C---:B0-----:R-:W-:Y:S01]  /*0760*/  IMAD.SHL.U32 R7, R5.reuse, 0x2, RZ ;  /* 0x0000000205077824 */ /* 0x041fe200078e00ff */
[----:B------:R0:W5:Y:S01]  /*0770*/  LDG.E.U16 R15, desc[UR26][R14.64] ;  /* 0x0000001a0e0f7981 */ /* 0x000162000c1e1500 */
[----:B------:R-:W-:-:S03]  /*0780*/  IMAD.HI R5, R5, 0x2, RZ ;  /* 0x0000000205057827 */ /* 0x000fc600078e02ff */
[----:B------:R2:W5:Y:S01]  /*0790*/  LDG.E.U16 R19, desc[UR26][R18.64] ;  /* 0x0000001a12137981 */ /* 0x000562000c1e1500 */
[----:B-1----:R-:W-:Y:S01]  /*07a0*/  SHF.R.U32.HI R16, RZ, 0x2, R3 ;  /* 0x00000002ff107819 */ /* 0x002fe20000011603 */
[C---:B------:R-:W-:Y:S02]  /*07b0*/  IMAD.SHL.U32 R3, R40.reuse, 0x2, RZ ;  /* 0x0000000228037824 */ /* 0x040fe400078e00ff */
[----:B------:R-:W-:Y:S01]  /*07c0*/  IMAD.HI R40, R40, 0x2, RZ ;  /* 0x0000000228287827 */ /* 0x000fe200078e02ff */
[----:B------:R-:W-:-:S03]  /*07d0*/  LOP3.LUT R21, R16, 0x1fe, R21, 0x78, !PT ;  /* 0x000001fe10157812 */ /* 0x000fc600078e7815 */
[----:B0-----:R-:W-:Y:S01]  /*07e0*/  IMAD R14, R41, 0x8, R12 ;  /* 0x00000008290e7824 */ /* 0x001fe200078e020c */
[----:B------:R-:W-:-:S03]  /*07f0*/  IADD3 R7, P0, P1, R7, R26, R3 ;  /* 0x0000001a07077210 */ /* 0x000fc6000791e003 */
[----:B------:R-:W-:Y:S01]  /*0800*/  IMAD R16, R41, 0x8, R14 ;  /* 0x0000000829107824 */ /* 0x000fe200078e020e */
[----:B------:R-:W-:Y:S02]  /*0810*/  IADD3.X R5, PT, PT, R5, R27, R40, P0, P1 ;  /* 0x0000001b05057210 */ /* 0x000fe400007e2428 */
[----:B------:R-:W-:Y:S01]  /*0820*/  LEA R44, P0, R8, R7, 0x1 ;  /* 0x00000007082c7211 */ /* 0x000fe200078008ff */
[C---:B--2---:R-:W-:Y:S01]  /*0830*/  IMAD R18, R41.reuse, 0x8, R16 ;  /* 0x0000000829127824 */ /* 0x044fe200078e0210 */
[----:B------:R-:W-:Y:S02]  /*0840*/  ISETP.GE.U32.AND P4, PT, R0, 0x20, PT ;  /* 0x000000200000780c */ /* 0x000fe40003f86070 */
[----:B------:R-:W-:Y:S01]  /*0850*/  LEA.HI.X.SX32 R45, R8, R5, 0x1, P0 ;  /* 0x00000005082d7211 */ /* 0x000fe200000f0eff */
[C---:B------:R-:W-:Y:S01]  /*0860*/  IMAD R8, R41.reuse, 0x8, R18 ;  /* 0x0000000829087824 */ /* 0x040fe200078e0212 */
[-C--:B------:R-:W-:Y:S02]  /*0870*/  LEA R42, P1, R10, R7.reuse, 0x1 ;  /* 0x000000070a2a7211 */ /* 0x080fe400078208ff */
[-C--:B------:R-:W-:Y:S01]  /*0880*/  LEA R38, P0, R12, R7.reuse, 0x1 ;  /* 0x000000070c267211 */ /* 0x080fe200078008ff */
[----:B------:R-:W-:Y:S01]  /*0890*/  IMAD R3, R41, 0x8, R8 ;  /* 0x0000000829037824 */ /* 0x000fe200078e0208 */
[----:B------:R-:W-:-:S02]  /*08a0*/  LEA R36, P2, R14, R7, 0x1 ;  /* 0x000000070e247211 */ /* 0x000fc400078408ff */
[----:B------:R-:W-:Y:S02]  /*08b0*/  SHF.R.U32.HI R13, RZ, 0x5, R0 ;  /* 0x00000005ff0d7819 */ /* 0x000fe40000011600 */
[-C--:B------:R-:W-:Y:S02]  /*08c0*/  LEA.HI.X.SX32 R43, R10, R5.reuse, 0x1, P1 ;  /* 0x000000050a2b7211 */ /* 0x080fe400008f0eff */
[-C--:B------:R-:W-:Y:S02]  /*08d0*/  LEA.HI.X.SX32 R39, R12, R5.reuse, 0x1, P0 ;  /* 0x000000050c277211 */ /* 0x080fe400000f0eff */
[----:B------:R-:W-:Y:S02]  /*08e0*/  LEA.HI.X.SX32 R37, R14, R5, 0x1, P2 ;  /* 0x000000050e257211 */ /* 0x000fe400010f0eff */
[-C--:B------:R-:W-:Y:S02]  /*08f0*/  LEA R34, P0, R16, R7.reuse, 0x1 ;  /* 0x0000000710227211 */ /* 0x080fe400078008ff */
[----:B------:R-:W-:-:S02]  /*0900*/  LEA R32, P1, R18, R7, 0x1 ;  /* 0x0000000712207211 */ /* 0x000fc400078208ff */
[-C--:B------:R-:W-:Y:S02]  /*0910*/  LEA R30, P2, R8, R7.reuse, 0x1 ;  /* 0x00000007081e7211 */ /* 0x080fe400078408ff */
[----:B------:R-:W-:Y:S02]  /*0920*/  LEA R26, P3, R3, R7, 0x1 ;  /* 0x00000007031a7211 */ /* 0x000fe400078608ff */
[----:B------:R-:W-:Y:S02]  /*0930*/  R2UR UR24, R13 ;  /* 0x000000000d1872ca */ /* 0x000fe400000e0000 */
[----:B------:R-:W-:Y:S02]  /*0940*/  R2UR UR12, R23 ;  /* 0x00000000170c72ca */ /* 0x000fe400000e0000 */
[-C--:B------:R-:W-:Y:S02]  /*0950*/  LEA.HI.X.SX32 R35, R16, R5.reuse, 0x1, P0 ;  /* 0x0000000510237211 */ /* 0x080fe400000f0eff */
[----:B------:R-:W-:-:S02]  /*0960*/  LEA.HI.X.SX32 R33, R18, R5, 0x1, P1 ;  /* 0x0000000512217211 */ /* 0x000fc400008f0eff */
[-C--:B------:R-:W-:Y:S02]  /*0970*/  LEA.HI.X.SX32 R31, R8, R5.reuse, 0x1, P2 ;  /* 0x00000005081f7211 */ /* 0x080fe400010f0eff */
[----:B------:R-:W-:Y:S02]  /*0980*/  LEA.HI.X.SX32 R27, R3, R5, 0x1, P3 ;  /* 0x00000005031b7211 */ /* 0x000fe400018f0eff */
[----:B------:R-:W-:Y:S01]  /*0990*/  LOP3.LUT R20, R21, 0x40, RZ, 0x3c, !PT ;  /* 0x0000004015147812 */ /* 0x000fe200078e3cff */
[----:B------:R-:W-:Y:S06]  /*09a0*/  @P4 BRA `(.L_x_5) ;  /* 0x0000000000184947 */ /* 0x000fec0003800000 */
[----:B------:R-:W-:Y:S01]  /*09b0*/  ELECT P0, URZ, PT ;  /* 0x0000000000ff782f */ /* 0x000fe20003800000 */
[----:B------:R-:W-:Y:S01]  /*09c0*/  IMAD.MOV.U32 R3, RZ, RZ, 0x1 ;  /* 0x00000001ff037424 */ /* 0x000fe200078e00ff */
[----:B------:R-:W-:Y:S01]  /*09d0*/  UMOV UR4, 0x40 ;  /* 0x0000004000047882 */ /* 0x000fe20000000000 */
[----:B------:R-:W-:Y:S01]  /*09e0*/  UVIRTCOUNT.DEALLOC.SMPOOL 0x80 ;  /* 0x000000800000784c */ /* 0x000fe20000000000 */
[----:B------:R-:W-:-:S09]  /*09f0*/  ULEA UR4, UR6, UR4, 0x18 ;  /* 0x0000000406047291 */ /* 0x000fd2000f8ec0ff */
[----:B------:R0:W-:Y:S03]  /*0a00*/  @P0 STS.U8 [UR4], R3 ;  /* 0x00000003ff000988 */ /* 0x0001e60008000004 */
.L_x_5:
[----:B------:R-:W-:Y:S01]  /*0a10*/  USHF.L.U32 UR4, UR24, 0x15, URZ ;  /* 0x0000001518047899 */ /* 0x000fe200080006ff */
[----:B------:R-:W-:Y:S01]  /*0a20*/  LOP3.LUT P0, RZ, R0, 0xff, RZ, 0xc0, !PT ;  /* 0x000000ff00ff7812 */ /* 0x000fe2000780c0ff */
[----:B------:R-:W-:Y:S01]  /*0a30*/  ULOP3.LUT UR16, UR24, 0x4, URZ, 0xc0, !UPT ;  /* 0x0000000418107892 */ /* 0x000fe2000f8ec0ff */
[----:B-----5:R1:W-:Y:S01]  /*0a40*/  STS.U16 [R21+UR11], R4 ;  /* 0x0000000415007988 */ /* 0x0203e2000800040b */
[----:B------:R-:W-:Y:S01]  /*0a50*/  ULOP3.LUT UR6, UR4, 0x600000, URZ, 0xc0, !UPT ;  /* 0x0060000004067892 */ /* 0x000fe2000f8ec0ff */
[----:B0-----:R-:W-:Y:S01]  /*0a60*/  P2R R3, PR, RZ, 0x1 ;  /* 0x00000001ff037803 */ /* 0x001fe20000000000 */
[----:B------:R-:W-:Y:S01]  /*0a70*/  UMOV UR5, 0x1 ;  /* 0x0000000100057882 */ /* 0x000fe20000000000 */
[----:B------:R0:W-:Y:S01]  /*0a80*/  STS.U16 [R21+UR11+0x400], R6 ;  /* 0x0004000615007988 */ /* 0x0001e2000800040b */
[----:B------:R-:W-:Y:S01]  /*0a90*/  ULEA UR14, UR16, UR6, 0x2 ;  /* 0x00000006100e7291 */ /* 0x000fe2000f8e10ff */
[----:B------:R-:W-:Y:S01]  /*0aa0*/  VIADD R3, R25, 0x40 ;  /* 0x0000004019037836 */ /* 0x000fe20000000000 */
[----:B------:R-:W-:-:S02]  /*0ab0*/  UIADD3 UR15, UPT, UPT, UR11, 0x4000, URZ ;  /* 0x000040000b0f7890 */ /* 0x000fc4000fffe0ff */
[----:B------:R2:W-:Y:S01]  /*0ac0*/  STS.U16 [R21+UR11+0x800], R22 ;  /* 0x0008001615007988 */ /* 0x0005e2000800040b */
[----:B------:R-:W-:Y:S01]  /*0ad0*/  UIADD3 UR14, UPT, UPT, UR12, UR14, URZ ;  /* 0x0000000e0c0e7290 */ /* 0x000fe2000fffe0ff */
[----:B-1----:R-:W-:Y:S01]  /*0ae0*/  PRMT R4, RZ, 0x7610, R4 ;  /* 0x00007610ff047816 */ /* 0x002fe20000000004 */
[----:B------:R-:W-:Y:S01]  /*0af0*/  VOTEU.ALL UP0, P0 ;  /* 0x0000000000ff7886 */ /* 0x000fe20000000000 */
[----:B------:R2:W-:Y:S01]  /*0b00*/  STS.U16 [R21+UR11+0xc00], R28 ;  /* 0x000c001c15007988 */ /* 0x0005e2000800040b */
[----:B------:R-:W-:Y:S01]  /*0b10*/  VOTEU.ALL UP1, P0 ;  /* 0x0000000000ff7886 */ /* 0x000fe20000020000 */
[----:B------:R-:W-:Y:S02]  /*0b20*/  ISETP.GT.AND P3, PT, R3, RZ, PT ;  /* 0x000000ff0300720c */ /* 0x000fe40003f64270 */
[----:B------:R2:W-:Y:S01]  /*0b30*/  STS.U16 [R20+UR11+0x200], R9 ;  /* 0x0002000914007988 */ /* 0x0005e2000800040b */
[----:B------:R-:W-:-:S04]  /*0b40*/  @!UP0 UIADD3 UR8, UPT, UPT, -UR5, 0x100000, URZ ;  /* 0x0010000005088890 */ /* 0x000fc8000fffe1ff */
[----:B------:R-:W-:Y:S02]  /*0b50*/  @!UP0 USHF.L.U32 UR9, UR8, 0xb, URZ ;  /* 0x0000000b08098899 */ /* 0x000fe400080006ff */
[----:B------:R-:W-:Y:S01]  /*0b60*/  @!UP0 USHF.L.U32 UR8, UR8, 0x1, URZ ;  /* 0x0000000108088899 */ /* 0x000fe200080006ff */
[----:B0-----:R-:W-:Y:S01]  /*0b70*/  PRMT R6, RZ, 0x7610, R6 ;  /* 0x00007610ff067816 */ /* 0x001fe20000000006 */
[----:B------:R2:W-:Y:S01]  /*0b80*/  STS.U16 [R20+UR11+0x600], R11 ;  /* 0x0006000b14007988 */ /* 0x0005e2000800040b */
[----:B------:R-:W-:Y:S02]  /*0b90*/  PRMT R8, RZ, 0x7610, R8 ;  /* 0x00007610ff087816 */ /* 0x000fe40000000008 */
[----:B------:R-:W-:Y:S01]  /*0ba0*/  PRMT R10, RZ, 0x7610, R10 ;  /* 0x00007610ff0a7816 */ /* 0x000fe2000000000a */
[----:B------:R2:W-:Y:S01]  /*0bb0*/  STS.U16 [R20+UR11+0xa00], R15 ;  /* 0x000a000f14007988 */ /* 0x0005e2000800040b */
[----:B------:R-:W-:Y:S02]  /*0bc0*/  PRMT R12, RZ, 0x7610, R12 ;  /* 0x00007610ff0c7816 */ /* 0x000fe4000000000c */
[----:B------:R-:W-:Y:S01]  /*0bd0*/  PRMT R14, RZ, 0x7610, R14 ;  /* 0x00007610ff0e7816 */ /* 0x000fe2000000000e */
[----:B------:R2:W-:Y:S01]  /*0be0*/  STS.U16 [R20+UR11+0xe00], R19 ;  /* 0x000e001314007988 */ /* 0x0005e2000800040b */
[----:B------:R-:W-:-:S02]  /*0bf0*/  PRMT R16, RZ, 0x7610, R16 ;  /* 0x00007610ff107816 */ /* 0x000fc40000000010 */
[----:B------:R-:W-:Y:S01]  /*0c00*/  PRMT R18, RZ, 0x7610, R18 ;  /* 0x00007610ff127816 */ /* 0x000fe20000000012 */
[----:B------:R-:W-:Y:S01]  /*0c10*/  STTM.16dp32bit_t0_t15.x8 tmem[UR14], RZ ;  /* 0x000000ff000079ed */ /* 0x000fe2000898000e */
[----:B------:R-:W-:Y:S01]  /*0c20*/  STTM.16dp32bit_t16_t31.x8 tmem[UR14+0x8], RZ ;  /* 0x000008ff000079ed */ /* 0x000fe200089a000e */
[----:B------:R-:W0:Y:S02]  /*0c30*/  FENCE.VIEW.ASYNC.T ;  /* 0x00000000000073c6 */ /* 0x000e240000000200 */
[----:B0-----:R-:W-:Y:S06]  /*0c40*/  BAR.SYNC.DEFER_BLOCKING 0x0 ;  /* 0x0000000000007b1d */ /* 0x001fec0000010000 */
[----:B------:R-:W0:Y:S02]  /*0c50*/  FENCE.VIEW.ASYNC.S ;  /* 0x00000000000073c6 */ /* 0x000e240000000000 */
[----:B0-----:R0:W1:Y:S02]  /*0c60*/  @!UP1 SYNCS.EXCH.64 URZ, [UR15], UR8 ;  /* 0x000000080fff95b2 */ /* 0x0010640008000100 */
[----:B-1----:R-:W-:Y:S06]  /*0c70*/  BAR.SYNC.DEFER_BLOCKING 0x0 ;  /* 0x0000000000007b1d */ /* 0x002fec0000010000 */
[----:B------:R-:W3:Y:S04]  /*0c80*/  @P3 LDG.E.U16 R4, desc[UR26][R44.64] ;  /* 0x0000001a2c043981 */ /* 0x000ee8000c1e1500 */
[----:B------:R-:W4:Y:S04]  /*0c90*/  @P3 LDG.E.U16 R6, desc[UR26][R42.64] ;  /* 0x0000001a2a063981 */ /* 0x000f28000c1e1500 */
[----:B------:R-:W2:Y:S04]  /*0ca0*/  @P3 LDG.E.U16 R8, desc[UR26][R38.64] ;  /* 0x0000001a26083981 */ /* 0x000ea8000c1e1500 */
[----:B------:R-:W2:Y:S04]  /*0cb0*/  @P3 LDG.E.U16 R10, desc[UR26][R36.64] ;  /* 0x0000001a240a3981 */ /* 0x000ea8000c1e1500 */
[----:B------:R-:W2:Y:S04]  /*0cc0*/  @P3 LDG.E.U16 R12, desc[UR26][R34.64] ;  /* 0x0000001a220c3981 */ /* 0x000ea8000c1e1500 */
[----:B------:R-:W2:Y:S04]  /*0cd0*/  @P3 LDG.E.U16 R14, desc[UR26][R32.64] ;  /* 0x0000001a200e3981 */ /* 0x000ea8000c1e1500 */
[----:B------:R-:W2:Y:S04]  /*0ce0*/  @P3 LDG.E.U16 R16, desc[UR26][R30.64] ;  /* 0x0000001a1e103981 */ /* 0x000ea8000c1e1500 */
[----:B------:R-:W2:Y:S01]  /*0cf0*/  @P3 LDG.E.U16 R18, desc[UR26][R26.64] ;  /* 0x0000001a1a123981 */ /* 0x000ea2000c1e1500 */
[----:B0-----:R-:W-:-:S04]  /*0d00*/  @!UP0 UIADD3 UR8, UPT, UPT, -UR5, 0x100000, URZ ;  /* 0x0010000005088890 */ /* 0x001fc8000fffe1ff */
[----:B------:R-:W-:Y:S02]  /*0d10*/  @!UP0 USHF.L.U32 UR9, UR8, 0xb, URZ ;  /* 0x0000000b08098899 */ /* 0x000fe400080006ff */
[----:B------:R-:W-:Y:S01]  /*0d20*/  @!UP0 USHF.L.U32 UR8, UR8, 0x1, URZ ;  /* 0x0000000108088899 */ /* 0x000fe200080006ff */
[----:B------:R-:W-:Y:S01]  /*0d30*/  VOTEU.ALL UP1, P0 ;  /* 0x0000000000ff7886 */ /* 0x000fe20000020000 */
[----:B------:R-:W-:-:S04]  /*0d40*/  @!UP0 UIADD3 UR4, UPT, UPT, -UR5, 0x100000, URZ ;  /* 0x0010000005048890 */ /* 0x000fc8000fffe1ff */
[----:B------:R-:W-:Y:S02]  /*0d50*/  @!UP0 USHF.L.U32 UR5, UR4, 0xb, URZ ;  /* 0x0000000b04058899 */ /* 0x000fe400080006ff */
[----:B------:R-:W-:Y:S02]  /*0d60*/  @!UP0 USHF.L.U32 UR4, UR4, 0x1, URZ ;  /* 0x0000000104048899 */ /* 0x000fe400080006ff */
[----:B------:R-:W-:Y:S01]  /*0d70*/  UIADD3 UR13, UPT, UPT, UR12, 0x100000, URZ ;  /* 0x001000000c0d7890 */ /* 0x000fe2000fffe0ff */
[----:B------:R-:W-:Y:S01]  /*0d80*/  ISETP.EQ.U32.AND P5, PT, RZ, UR24, P3 ;  /* 0x00000018ff007c0c */ /* 0x000fe20009fa2070 */
[----:B------:R-:W-:Y:S02]  /*0d90*/  UIADD3 UR18, UPT, UPT, UR11, 0x2000, URZ ;  /* 0x000020000b127890 */ /* 0x000fe4000fffe0ff */
[----:B------:R-:W-:-:S04]  /*0da0*/  UIADD3 UR6, UPT, UPT, UR6, UR13, URZ ;  /* 0x0000000d06067290 */ /* 0x000fc8000fffe0ff */
[----:B------:R-:W-:Y:S01]  /*0db0*/  ULEA UR16, UR16, UR6, 0x3 ;  /* 0x0000000610107291 */ /* 0x000fe2000f8e18ff */
[----:B------:R0:W1:Y:S01]  /*0dc0*/  @!UP1 SYNCS.EXCH.64 URZ, [UR11+0x4008], UR8 ;  /* 0x004008080bff95b2 */ /* 0x0000620008000100 */
[----:B------:R-:W-:Y:S01]  /*0dd0*/  VOTEU.ALL UP1, P0 ;  /* 0x0000000000ff7886 */ /* 0x000fe20000020000 */
[----:B---3--:R0:W-:Y:S04]  /*0de0*/  STS.U16 [R21+UR11+0x1000], R4 ;  /* 0x0010000415007988 */ /* 0x0081e8000800040b */
[----:B----4-:R0:W-:Y:S04]  /*0df0*/  STS.U16 [R21+UR11+0x1200], R6 ;  /* 0x0012000615007988 */ /* 0x0101e8000800040b */
[----:B--2---:R0:W-:Y:S04]  /*0e00*/  STS.U16 [R21+UR11+0x1400], R8 ;  /* 0x0014000815007988 */ /* 0x0041e8000800040b */
[----:B------:R0:W-:Y:S04]  /*0e10*/  STS.U16 [R21+UR11+0x1600], R10 ;  /* 0x0016000a15007988 */ /* 0x0001e8000800040b */
[----:B------:R0:W-:Y:S04]  /*0e20*/  STS.U16 [R21+UR11+0x1800], R12 ;  /* 0x0018000c15007988 */ /* 0x0001e8000800040b */
[----:B------:R0:W-:Y:S04]  /*0e30*/  STS.U16 [R21+UR11+0x1a00], R14 ;  /* 0x001a000e15007988 */ /* 0x0001e8000800040b */
[----:B------:R0:W-:Y:S04]  /*0e40*/  STS.U16 [R21+UR11+0x1c00], R16 ;  /* 0x001c001015007988 */ /* 0x0001e8000800040b */
[----:B------:R0:W-:Y:S01]  /*0e50*/  STS.U16 [R21+UR11+0x1e00], R18 ;  /* 0x001e001215007988 */ /* 0x0001e2000800040b */
[----:B-1----:R1:W-:Y:S06]  /*0e60*/  MEMBAR.ALL.CTA ;  /* 0x0000000000007992 */ /* 0x0023ec0000008000 */
[----:B-1----:R-:W-:Y:S04]  /*0e70*/  FENCE.VIEW.ASYNC.S ;  /* 0x00000000000073c6 */ /* 0x002fe80000000000 */
[----:B------:R-:W1:Y:S02]  /*0e80*/  FENCE.VIEW.ASYNC.S ;  /* 0x00000000000073c6 */ /* 0x000e640000000000 */
[----:B-1----:R0:W1:Y:S02]  /*0e90*/  @!UP1 SYNCS.EXCH.64 URZ, [UR11+0x2000], UR4 ;  /* 0x002000040bff95b2 */ /* 0x0020640008000100 */
[----:B-1----:R-:W-:Y:S06]  /*0ea0*/  BAR.SYNC.DEFER_BLOCKING 0x0 ;  /* 0x0000000000007b1d */ /* 0x002fec0000010000 */
[----:B0-----:R-:W-:Y:S05]  /*0eb0*/  @!P5 BRA `(.L_x_6) ;  /* 0x000000000068d947 */ /* 0x001fea0003800000 */
[----:B------:R-:W-:Y:S02]  /*0ec0*/  UIADD3 UR4, UPT, UPT, UR11, 0x1000, URZ ;  /* 0x000010000b047890 */ /* 0x000fe4000fffe0ff */
[----:B------:R-:W-:Y:S02]  /*0ed0*/  USHF.R.U32.HI UR6, URZ, 0x4, UR11 ;  /* 0x00000004ff067899 */ /* 0x000fe4000801160b */
[----:B------:R-:W-:Y:S02]  /*0ee0*/  USHF.R.U32.HI UR4, URZ, 0x4, UR4 ;  /* 0x00000004ff047899 */ /* 0x000fe40008011604 */
[----:B------:R-:W-:Y:S02]  /*0ef0*/  USGXT.U32 UR6, UR6, 0xe ;  /* 0x0000000e0606789a */ /* 0x000fe40008000000 */
[----:B------:R-:W-:Y:S01]  /*0f00*/  USGXT.U32 UR8, UR4, 0xe ;  /* 0x0000000e0408789a */ /* 0x000fe20008000000 */
[----:B------:R-:W-:Y:S01]  /*0f10*/  UMOV UR20, 0x80 ;  /* 0x0000008000147882 */ /* 0x000fe20000000000 */
[----:B------:R-:W-:Y:S01]  /*0f20*/  UMOV UR21, 0x40004040 ;  /* 0x4000404000157882 */ /* 0x000fe20000000000 */
[----:B------:R-:W-:Y:S01]  /*0f30*/  UMOV UR22, 0xfffffffe ;  /* 0xfffffffe00167882 */ /* 0x000fe20000000000 */
[----:B------:R-:W-:Y:S01]  /*0f40*/  UMOV UR23, 0x7fffbfdf ;  /* 0x7fffbfdf00177882 */ /* 0x000fe20000000000 */
[----:B------:R-:W-:Y:S01]  /*0f50*/  UMOV UR7, URZ ;  /* 0x000000ff00077c82 */ /* 0x000fe20008000000 */
[----:B------:R-:W-:Y:S01]  /*0f60*/  UMOV UR9, URZ ;  /* 0x000000ff00097c82 */ /* 0x000fe20008000000 */
[----:B------:R-:W-:-:S02]  /*0f70*/  UIADD3.64 UR20, UPT, UPT, UR6, UR20, URZ ;  /* 0x0000001406147297 */ /* 0x000fc4000fffe0ff */
[----:B------:R-:W-:Y:S01]  /*0f80*/  UIADD3.64 UR22, UPT, UPT, UR8, -UR22, URZ ;  /* 0x8000001608167297 */ /* 0x000fe2000fffe0ff */
[----:B------:R-:W-:Y:S01]  /*0f90*/  UMOV UR28, 0x0 ;  /* 0x00000000001c7882 */ /* 0x000fe20000000000 */
[----:B------:R-:W-:Y:S01]  /*0fa0*/  UMOV UR29, 0x4108490 ;  /* 0x04108490001d7882 */ /* 0x000fe20000000000 */
[----:B------:R-:W-:Y:S01]  /*0fb0*/  UMOV UR4, UR18 ;  /* 0x0000001200047c82 */ /* 0x000fe20008000000 */
[----:B------:R-:W-:Y:S01]  /*0fc0*/  UMOV UR5, URZ ;  /* 0x000000ff00057c82 */ /* 0x000fe20008000000 */
[----:B------:R-:W-:Y:S01]  /*0fd0*/  UMOV UR7, 0x40004040 ;  /* 0x4000404000077882 */ /* 0x000fe20000000000 */
[----:B------:R-:W-:Y:S01]  /*0fe0*/  UMOV UR9, 0x80004020 ;  /* 0x8000402000097882 */ /* 0x000fe20000000000 */
[----:B------:R-:W-:Y:S01]  /*0ff0*/  UMOV UR30, 0x0 ;  /* 0x00000000001e7882 */ /* 0x000fe20000000000 */
[----:B------:R-:W-:Y:S01]  /*1000*/  UMOV UR31, 0x4108490 ;  /* 0x04108490001f7882 */ /* 0x000fe20000000000 */
[----:B------:R-:W-:Y:S01]  /*1010*/  UMOV UR4, UR4 ;  /* 0x0000000400047c82 */ /* 0x000fe20008000000 */
[----:B------:R0:W-:Y:S01]  /*1020*/  UTCHMMA gdesc[UR6], gdesc[UR8], tmem[UR13], tmem[UR28], idesc[UR29], !UPT ;  /* 0x00ff1c08060075ea */ /* 0x0001e2000f80000d */
[----:B------:R0:W-:Y:S01]  /*1030*/  UTCHMMA gdesc[UR20], gdesc[UR22], tmem[UR13], tmem[UR30], idesc[UR31], UPT ;  /* 0x00ff1e16140075ea */ /* 0x0001e2000b80000d */
[----:B------:R0:W-:Y:S01]  /*1040*/  UTCBAR [UR4], URZ ;  /* 0x000000ff040073e9 */ /* 0x0001e200080000ff */
[----:B------:R-:W-:Y:S01]  /*1050*/  NOP ;  /* 0x0000000000007918 */ /* 0x000fe20000000000 */
.L_x_6:
[----:B------:R-:W-:Y:S05]  /*1060*/  @!P3 BRA `(.L_x_7) ;  /* 0x000000000008b947 */ /* 0x000fea0003800000 */
[----:B------:R-:W1:Y:S02]  /*1070*/  SYNCS.PHASECHK.TRANS64.TRYWAIT P0, [UR11+0x2000], RZ ;  /* 0x002000ffff0075a7 */ /* 0x000e64000800110b */
[----:B-1----:R-:W-:Y:S05]  /*1080*/  @!P0 BRA `(.L_x_8) ;  /* 0x0000003800488947 */ /* 0x002fea0003800000 */
.L_x_7:
[----:B------:R-:W-:Y:S01]  /*1090*/  BAR.SYNC.DEFER_BLOCKING 0x0 ;  /* 0x0000000000007b1d */ /* 0x000fe20000010000 */
[----:B------:R-:W-:Y:S02]  /*10a0*/  LOP3.LUT R47, R0, 0x80, RZ, 0xc0, !PT ;  /* 0x00000080002f7812 */ /* 0x000fe400078ec0ff */
[--C-:B------:R-:W-:Y:S02]  /*10b0*/  SHF.R.U32.HI R22, RZ, 0x1, R0.reuse ;  /* 0x00000001ff167819 */ /* 0x100fe40000011600 */
[----:B------:R-:W-:Y:S01]  /*10c0*/  SHF.R.U32.HI R47, RZ, 0x2, R47 ;  /* 0x00000002ff2f7819 */ /* 0x000fe2000001162f */
[----:B0-----:R-:W0:Y:S01]  /*10d0*/  LDCU UR4, c[0x0][0x3a8] ;  /* 0x00007500ff0477ac */ /* 0x001e220008000800 */
[----:B------:R-:W-:Y:S01]  /*10e0*/  LOP3.LUT R29, R22, 0x30, RZ, 0xc0, !PT ;  /* 0x00000030161d7812 */ /* 0x000fe200078ec0ff */
[----:B------:R-:W-:Y:S01]  /*10f0*/  LDTM.16dp32bit_t0_t15.x16 R4, tmem[UR16] ;  /* 0x00000010000479ee */ /* 0x000fe20008a00000 */
[----:B------:R-:W0:Y:S01]  /*1100*/  LDTM.16dp32bit_t16_t31.x16 R4, tmem[UR16+0x10] ;  /* 0x00001010000479ee */ /* 0x000e220008a20000 */
[--C-:B------:R-:W-:Y:S01]  /*1110*/  LOP3.LUT R23, R47, 0x10, R0.reuse, 0xf8, !PT ;  /* 0x000000102f177812 */ /* 0x100fe200078ef800 */
[----:B------:R-:W1:Y:S01]  /*1120*/  LDCU.64 UR28, c[0x0][0x3d0] ;  /* 0x00007a00ff1c77ac */ /* 0x000e620008000a00 */
[----:B------:R-:W-:Y:S01]  /*1130*/  LOP3.LUT R28, R29, 0xf, R0, 0xf8, !PT ;  /* 0x0000000f1d1c7812 */ /* 0x000fe200078ef800 */
[----:B------:R-:W2:Y:S01]  /*1140*/  LDC R53, c[0x0][0x3d8] ;  /* 0x0000f600ff357b82 */ /* 0x000ea20000000800 */
[----:B------:R-:W-:-:S02]  /*1150*/  LOP3.LUT R29, R23, 0x2, RZ, 0xfc, !PT ;  /* 0x00000002171d7812 */ /* 0x000fc400078efcff */
[----:B------:R-:W-:Y:S02]  /*1160*/  LOP3.LUT R22, R28, R25, RZ, 0xfc, !PT ;  /* 0x000000191c167212 */ /* 0x000fe400078efcff */
[C---:B------:R-:W-:Y:S02]  /*1170*/  LOP3.LUT R49, R23.reuse, 0x3, RZ, 0xfc, !PT ;  /* 0x0000000317317812 */ /* 0x040fe400078efcff */
[C---:B------:R-:W-:Y:S02]  /*1180*/  LOP3.LUT R51, R23.reuse, 0x4, RZ, 0xfc, !PT ;  /* 0x0000000417337812 */ /* 0x040fe400078efcff */
[C---:B------:R-:W-:Y:S02]  /*1190*/  ISETP.GE.AND P0, PT, R22.reuse, R29, PT ;  /* 0x0000001d1600720c */ /* 0x040fe40003f06270 */
[----:B------:R-:W-:Y:S02]  /*11a0*/  ISETP.GE.AND P1, PT, R22, R49, PT ;  /* 0x000000311600720c */ /* 0x000fe40003f26270 */
[----:B------:R-:W-:-:S02]  /*11b0*/  LOP3.LUT R29, R23, 0x5, RZ, 0xfc, !PT ;  /* 0x00000005171d7812 */ /* 0x000fc400078efcff */
[----:B------:R-:W-:Y:S02]  /*11c0*/  ISETP.GE.AND P2, PT, R22, R51, PT ;  /* 0x000000331600720c */ /* 0x000fe40003f46270 */
[----:B------:R-:W-:Y:S02]  /*11d0*/  LOP3.LUT R51, R23, 0x6, RZ, 0xfc, !PT ;  /* 0x0000000617337812 */ /* 0x000fe400078efcff */
[----:B------:R-:W-:Y:S01]  /*11e0*/  LOP3.LUT P4, RZ, R0, 0xff, RZ, 0xc0, !PT ;  /* 0x000000ff00ff7812 */ /* 0x000fe2000788c0ff */
[----:B0-----:R-:W-:Y:S01]  /*11f0*/  FMUL R6, R6, UR4 ;  /* 0x0000000406067c20 */ /* 0x001fe20008400000 */
[----:B------:R-:W-:Y:S01]  /*1200*/  FMUL R49, R7, UR4 ;  /* 0x0000000407317c20 */ /* 0x000fe20008400000 */
[----:B------:R-:W-:Y:S01]  /*1210*/  FMUL R9, R9, UR4 ;  /* 0x0000000409097c20 */ /* 0x000fe20008400000 */
[----:B------:R-:W-:Y:S01]  /*1220*/  FMUL R11, R11, UR4 ;  /* 0x000000040b0b7c20 */ /* 0x000fe20008400000 */
[----:B------:R-:W-:Y:S01]  /*1230*/  FMUL R13, R13, UR4 ;  /* 0x000000040d0d7c20 */ /* 0x000fe20008400000 */
[----:B------:R-:W-:Y:S01]  /*1240*/  FSEL R7, R6, -INF , P0 ;  /* 0xff80000006077808 */ /* 0x000fe20000000000 */
[----:B------:R-:W-:Y:S01]  /*1250*/  FMUL R6, R8, UR4 ;  /* 0x0000000408067c20 */ /* 0x000fe20008400000 */
[----:B------:R-:W-:Y:S01]  /*1260*/  ISETP.GE.AND P0, PT, R22, R29, PT ;  /* 0x0000001d1600720c */ /* 0x000fe20003f06270 */
[----:B------:R-:W-:Y:S01]  /*1270*/  FMUL R8, R10, UR4 ;  /* 0x000000040a087c20 */ /* 0x000fe20008400000 */
[----:B------:R-:W-:Y:S01]  /*1280*/  LOP3.LUT R29, R23, 0x7, RZ, 0xfc, !PT ;  /* 0x00000007171d7812 */ /* 0x000fe200078efcff */
        /* <DEDUP_REMOVED lines=9> */
[C---:B------:R-:W-:Y:S01]  /*1320*/  ISETP.GE.AND P2, PT, R22.reuse, R29, PT ;  /* 0x0000001d1600720c */ /* 0x040fe20003f46270 */
[----:B------:R-:W-:Y:S01]  /*1330*/  FMUL R19, R19, UR4 ;  /* 0x0000000413137c20 */ /* 0x000fe20008400000 */
[----:B------:R-:W-:Y:S01]  /*1340*/  LOP3.LUT R29, R23, 0x9, RZ, 0xfc, !PT ;  /* 0x00000009171d7812 */ /* 0x000fe200078efcff */
[----:B------:R-:W0:Y:S01]  /*1350*/  @!P4 SYNCS.CCTL.IV [UR11+0x2000] ;  /* 0x00200000ff00c9b1 */ /* 0x000e22000800000b */
[----:B------:R-:W-:Y:S01]  /*1360*/  FSEL R9, R9, -INF , P0 ;  /* 0xff80000009097808 */ /* 0x000fe20000000000 */
[----:B------:R-:W-:Y:S01]  /*1370*/  NOP ;  /* 0x0000000000007918 */ /* 0x000fe20000000000 */
[----:B------:R-:W-:Y:S01]  /*1380*/  ISETP.GE.AND P0, PT, R22, R51, PT ;  /* 0x000000331600720c */ /* 0x000fe20003f06270 */
[----:B--2---:R-:W-:Y:S01]  /*1390*/  IMAD R50, R50, R53, RZ ;  /* 0x0000003532327224 */ /* 0x004fe200078e02ff */
[----:B------:R-:W-:-:S02]  /*13a0*/  LOP3.LUT R51, R23, 0xa, RZ, 0xfc, !PT ;  /* 0x0000000a17337812 */ /* 0x000fc400078efcff */
[----:B------:R-:W-:Y:S02]  /*13b0*/  FSEL R8, R8, -INF , P1 ;  /* 0xff80000008087808 */ /* 0x000fe40000800000 */
[C---:B------:R-:W-:Y:S02]  /*13c0*/  ISETP.GE.AND P1, PT, R22.reuse, R29, PT ;  /* 0x0000001d1600720c */ /* 0x040fe40003f26270 */
[----:B------:R-:W-:Y:S02]  /*13d0*/  FSEL R11, R11, -INF , P2 ;  /* 0xff8000000b0b7808 */ /* 0x000fe40001000000 */
[----:B------:R-:W-:Y:S01]  /*13e0*/  ISETP.GE.AND P2, PT, R22, R51, PT ;  /* 0x000000331600720c */ /* 0x000fe20003f46270 */
[----:B------:R-:W-:Y:S01]  /*13f0*/  FMUL R51, R5, UR4 ;  /* 0x0000000405337c20 */ /* 0x000fe20008400000 */
[----:B------:R-:W-:Y:S02]  /*1400*/  FSEL R10, R10, -INF , P0 ;  /* 0xff8000000a0a7808 */ /* 0x000fe40000000000 */
[----:B------:R-:W-:-:S02]  /*1410*/  FSEL R13, R13, -INF , P1 ;  /* 0xff8000000d0d7808 */ /* 0x000fc40000800000 */
[CC--:B------:R-:W-:Y:S02]  /*1420*/  ISETP.GE.AND P0, PT, R22.reuse, R23.reuse, PT ;  /* 0x000000171600720c */ /* 0x0c0fe40003f06270 */
[----:B------:R-:W-:Y:S02]  /*1430*/  ISETP.GT.AND P1, PT, R22, R23, PT ;  /* 0x000000171600720c */ /* 0x000fe40003f24270 */
[----:B------:R-:W-:Y:S02]  /*1440*/  FSEL R48, R4, -INF , P0 ;  /* 0xff80000004307808 */ /* 0x000fe40000000000 */
[----:B------:R-:W-:Y:S02]  /*1450*/  FSEL R51, R51, -INF , P1 ;  /* 0xff80000033337808 */ /* 0x000fe40000800000 */
[----:B------:R-:W-:Y:S02]  /*1460*/  LOP3.LUT R29, R23, 0xb, RZ, 0xfc, !PT ;  /* 0x0000000b171d7812 */ /* 0x000fe400078efcff */
[----:B------:R-:W-:-:S02]  /*1470*/  FMNMX3 R4, R48, R51, R7, !PT ;  /* 0x0000003330047276 */ /* 0x000fc40007800007 */
[----:B------:R-:W-:Y:S02]  /*1480*/  LOP3.LUT R5, R23, 0xc, RZ, 0xfc, !PT ;  /* 0x0000000c17057812 */ /* 0x000fe400078efcff */
[----:B------:R-:W-:Y:S01]  /*1490*/  FMNMX3 R12, R4, R49, R6, !PT ;  /* 0x00000031040c7276 */ /* 0x000fe20007800006 */
[----:B------:R-:W-:Y:S01]  /*14a0*/  FMUL R4, R16, UR4 ;  /* 0x0000000410047c20 */ /* 0x000fe20008400000 */
[----:B------:R-:W-:Y:S02]  /*14b0*/  ISETP.GE.AND P0, PT, R22, R29, PT ;  /* 0x0000001d1600720c */ /* 0x000fe40003f06270 */
[----:B------:R-:W-:Y:S02]  /*14c0*/  FMNMX3 R12, R12, R9, R8, !PT ;  /* 0x000000090c0c7276 */ /* 0x000fe40007800008 */
[----:B------:R-:W-:Y:S02]  /*14d0*/  FSEL R14, R14, -INF , P2 ;  /* 0xff8000000e0e7808 */ /* 0x000fe40001000000 */
[----:B------:R-:W-:-:S02]  /*14e0*/  ISETP.GE.AND P2, PT, R22, R5, PT ;  /* 0x000000051600720c */ /* 0x000fc40003f46270 */
[C---:B------:R-:W-:Y:S02]  /*14f0*/  LOP3.LUT R29, R23.reuse, 0xd, RZ, 0xfc, !PT ;  /* 0x0000000d171d7812 */ /* 0x040fe400078efcff */
[----:B------:R-:W-:Y:S02]  /*1500*/  LOP3.LUT R5, R23, 0xe, RZ, 0xfc, !PT ;  /* 0x0000000e17057812 */ /* 0x000fe400078efcff */
[----:B------:R-:W-:Y:S02]  /*1510*/  FMNMX3 R12, R12, R11, R10, !PT ;  /* 0x0000000b0c0c7276 */ /* 0x000fe4000780000a */
[----:B------:R-:W-:Y:S02]  /*1520*/  FSEL R16, R15, -INF , P0 ;  /* 0xff8000000f107808 */ /* 0x000fe40000000000 */
[----:B------:R-:W-:Y:S01]  /*1530*/  FSEL R15, R4, -INF , P2 ;  /* 0xff800000040f7808 */ /* 0x000fe20001000000 */
[----:B------:R-:W-:Y:S01]  /*1540*/  FMUL R4, R18, UR4 ;  /* 0x0000000412047c20 */ /* 0x000fe20008400000 */
[----:B------:R-:W-:Y:S01]  /*1550*/  ISETP.GE.AND P1, PT, R22, R29, PT ;  /* 0x0000001d1600720c */ /* 0x000fe20003f26270 */
[----:B-1----:R-:W-:Y:S01]  /*1560*/  UIMAD UR4, UR10, UR28, URZ ;  /* 0x0000001c0a0472a4 */ /* 0x002fe2000f8e02ff */
[----:B------:R-:W-:-:S02]  /*1570*/  LOP3.LUT R29, R23, 0xf, RZ, 0xfc, !PT ;  /* 0x0000000f171d7812 */ /* 0x000fc400078efcff */
[----:B------:R-:W-:Y:S01]  /*1580*/  ISETP.GE.AND P0, PT, R22, R5, PT ;  /* 0x000000051600720c */ /* 0x000fe20003f06270 */
[----:B------:R-:W-:Y:S01]  /*1590*/  USHF.L.U32 UR6, UR4, 0x1, URZ ;  /* 0x0000000104067899 */ /* 0x000fe200080006ff */
[----:B------:R-:W-:Y:S01]  /*15a0*/  FMNMX3 R12, R12, R13, R14, !PT ;  /* 0x0000000d0c0c7276 */ /* 0x000fe2000780000e */
[----:B------:R-:W-:Y:S01]  /*15b0*/  UIMAD.WIDE UR4, UR4, 0x2, URZ ;  /* 0x00000002040478a5 */ /* 0x000fe2000f8e02ff */
[----:B------:R-:W-:Y:S02]  /*15c0*/  FSEL R18, R17, -INF , P1 ;  /* 0xff80000011127808 */ /* 0x000fe40000800000 */
[----:B------:R-:W-:Y:S02]  /*15d0*/  ISETP.GE.AND P2, PT, R22, R29, PT ;  /* 0x0000001d1600720c */ /* 0x000fe40003f46270 */
[----:B------:R-:W-:Y:S02]  /*15e0*/  FSEL R17, R4, -INF , P0 ;  /* 0xff80000004117808 */ /* 0x000fe40000000000 */
[----:B------:R-:W-:Y:S01]  /*15f0*/  FMNMX3 R12, R12, R16, R15, !PT ;  /* 0x000000100c0c7276 */ /* 0x000fe2000780000f */
[----:B------:R-:W1:Y:S01]  /*1600*/  LDC.64 R4, c[0x0][0x390] ;  /* 0x0000e400ff047b82 */ /* 0x000e620000000a00 */
[----:B------:R-:W-:-:S02]  /*1610*/  FSEL R19, R19, -INF , P2 ;  /* 0xff80000013137808 */ /* 0x000fc40001000000 */
[----:B------:R-:W-:Y:S02]  /*1620*/  FMNMX3 R12, R12, R18, R17, !PT ;  /* 0x000000120c0c7276 */ /* 0x000fe40007800011 */
[----:B------:R-:W-:Y:S01]  /*1630*/  ISETP.GE.U32.AND P0, PT, R24, 0x10, PT ;  /* 0x000000101800780c */ /* 0x000fe20003f06070 */
[----:B------:R-:W-:Y:S01]  /*1640*/  IMAD.SHL.U32 R24, R28, 0x8, RZ ;  /* 0x000000081c187824 */ /* 0x000fe200078e00ff */
[----:B------:R-:W-:Y:S02]  /*1650*/  FMNMX R52, R19, R12, !PT ;  /* 0x0000000c13347209 */ /* 0x000fe40007800000 */
[----:B------:R-:W-:Y:S02]  /*1660*/  LOP3.LUT R12, R0, 0x3f, RZ, 0xc0, !PT ;  /* 0x0000003f000c7812 */ /* 0x000fe400078ec0ff */
[----:B------:R-:W-:Y:S01]  /*1670*/  PRMT R70, RZ, 0x7610, R70 ;  /* 0x00007610ff467816 */ /* 0x000fe20000000046 */
[----:B------:R-:W2:Y:S01]  /*1680*/  SHFL.BFLY PT, R55, R52, 0x10, 0x1f ;  /* 0x0e001f0034377f89 */ /* 0x000ea200000e0000 */
[----:B------:R-:W-:Y:S01]  /*1690*/  PRMT R72, RZ, 0x7610, R72 ;  /* 0x00007610ff487816 */ /* 0x000fe20000000048 */
[----:B------:R-:W-:-:S04]  /*16a0*/  IMAD R12, R12, UR29, RZ ;  /* 0x0000001d0c0c7c24 */ /* 0x000fc8000f8e02ff */
[C---:B------:R-:W-:Y:S02]  /*16b0*/  IMAD.SHL.U32 R29, R12.reuse, 0x2, RZ ;  /* 0x000000020c1d7824 */ /* 0x040fe400078e00ff */
[----:B------:R-:W-:-:S03]  /*16c0*/  IMAD.HI R12, R12, 0x2, RZ ;  /* 0x000000020c0c7827 */ /* 0x000fc600078e02ff */
[----:B-1----:R-:W-:Y:S02]  /*16d0*/  IADD3 R54, P1, P2, R29, UR6, R4 ;  /* 0x000000061d367c10 */ /* 0x002fe4000fa3e004 */
[----:B------:R-:W-:Y:S02]  /*16e0*/  LOP3.LUT R4, R0, 0xff, RZ, 0xc0, !PT ;  /* 0x000000ff00047812 */ /* 0x000fe400078ec0ff */
[----:B------:R-:W-:Y:S01]  /*16f0*/  IADD3.X R5, PT, PT, R12, UR5, R5, P1, P2 ;  /* 0x000000050c057c10 */ /* 0x000fe20008fe4405 */
[----:B------:R-:W-:Y:S01]  /*1700*/  IMAD R12, R53, 0x4, R50 ;  /* 0x00000004350c7824 */ /* 0x000fe200078e0232 */
[----:B------:R-:W-:Y:S02]  /*1710*/  SHF.R.U32.HI R29, RZ, 0x5, R4 ;  /* 0x00000005ff1d7819 */ /* 0x000fe40000011604 */
[----:B------:R-:W-:Y:S02]  /*1720*/  ISETP.GE.U32.AND P1, PT, R4, 0x80, PT ;  /* 0x000000800400780c */ /* 0x000fe40003f26070 */
[----:B------:R-:W-:-:S02]  /*1730*/  LOP3.LUT R28, R24, 0x4, R29, 0xf8, !PT ;  /* 0x00000004181c7812 */ /* 0x000fc400078ef81d */
[----:B--2---:R-:W-:Y:S02]  /*1740*/  FMNMX R55, R52, R55, !PT ;  /* 0x0000003734377209 */ /* 0x004fe40007800000 */
[----:B------:R-:W-:Y:S02]  /*1750*/  LEA R29, R4, UR11, 0x2 ;  /* 0x0000000b041d7c11 */ /* 0x000fe4000f8e10ff */
[CC--:B------:R-:W-:Y:S01]  /*1760*/  LEA R68, P2, R50.reuse, R54.reuse, 0x1 ;  /* 0x0000003632447211 */ /* 0x0c0fe200078408ff */
[----:B0-----:R0:W-:Y:S03]  /*1770*/  @!P0 STS [R28+UR11+0x1000], R55 ;  /* 0x001000371c008988 */ /* 0x0011e6000800080b */
[----:B------:R-:W-:Y:S01]  /*1780*/  LEA.HI.X.SX32 R69, R50, R5, 0x1, P2 ;  /* 0x0000000532457211 */ /* 0x000fe200010f0eff */
[----:B------:R-:W-:Y:S01]  /*1790*/  BAR.SYNC.DEFER_BLOCKING 0x0 ;  /* 0x0000000000007b1d */ /* 0x000fe20000010000 */
[----:B------:R-:W-:Y:S01]  /*17a0*/  LEA R66, P2, R12, R54, 0x1 ;  /* 0x000000360c427211 */ /* 0x000fe200078408ff */
[----:B------:R-:W-:-:S03]  /*17b0*/  IMAD R50, R53, 0x4, R12 ;  /* 0x0000000435327824 */ /* 0x000fc600078e020c */
[----:B------:R-:W-:Y:S01]  /*17c0*/  LEA.HI.X.SX32 R67, R12, R5, 0x1, P2 ;  /* 0x000000050c437211 */ /* 0x000fe200010f0eff */
[----:B------:R-:W-:Y:S01]  /*17d0*/  IMAD R12, R53, 0x4, R50 ;  /* 0x00000004350c7824 */ /* 0x000fe200078e0232 */
[----:B------:R-:W-:-:S04]  /*17e0*/  LEA R64, P2, R50, R54, 0x1 ;  /* 0x0000003632407211 */ /* 0x000fc800078408ff */
[----:B------:R-:W-:Y:S01]  /*17f0*/  LEA.HI.X.SX32 R65, R50, R5, 0x1, P2 ;  /* 0x0000000532417211 */ /* 0x000fe200010f0eff */
[----:B------:R-:W-:Y:S01]  /*1800*/  IMAD R50, R53, 0x4, R12 ;  /* 0x0000000435327824 */ /* 0x000fe200078e020c */
[----:B------:R-:W-:-:S04]  /*1810*/  LEA R62, P2, R12, R54, 0x1 ;  /* 0x000000360c3e7211 */ /* 0x000fc800078408ff */
[----:B------:R-:W-:Y:S01]  /*1820*/  LEA.HI.X.SX32 R63, R12, R5, 0x1, P2 ;  /* 0x000000050c3f7211 */ /* 0x000fe200010f0eff */
[----:B------:R-:W-:Y:S01]  /*1830*/  IMAD R12, R53, 0x4, R50 ;  /* 0x00000004350c7824 */ /* 0x000fe200078e0232 */
[----:B------:R-:W-:-:S04]  /*1840*/  LEA R60, P2, R50, R54, 0x1 ;  /* 0x00000036323c7211 */ /* 0x000fc800078408ff */
[----:B------:R-:W-:Y:S01]  /*1850*/  LEA.HI.X.SX32 R61, R50, R5, 0x1, P2 ;  /* 0x00000005323d7211 */ /* 0x000fe200010f0eff */
[----:B------:R-:W1:Y:S01]  /*1860*/  @!P1 LDS R46, [R29+0x1000] ;  /* 0x001000001d2e9984 */ /* 0x000e620000000800 */
[----:B------:R-:W-:Y:S01]  /*1870*/  LEA R58, P2, R12, R54, 0x1 ;  /* 0x000000360c3a7211 */ /* 0x000fe200078408ff */
[----:B------:R-:W-:-:S03]  /*1880*/  IMAD R50, R53, 0x4, R12 ;  /* 0x0000000435327824 */ /* 0x000fc600078e020c */
[----:B------:R-:W-:Y:S01]  /*1890*/  LEA.HI.X.SX32 R59, R12, R5, 0x1, P2 ;  /* 0x000000050c3b7211 */ /* 0x000fe200010f0eff */
[----:B------:R-:W-:Y:S01]  /*18a0*/  IMAD R53, R53, 0x4, R50 ;  /* 0x0000000435357824 */ /* 0x000fe200078e0232 */
[----:B------:R-:W-:-:S04]  /*18b0*/  LEA R56, P2, R50, R54, 0x1 ;  /* 0x0000003632387211 */ /* 0x000fc800078408ff */
[----:B------:R-:W-:Y:S02]  /*18c0*/  LEA.HI.X.SX32 R57, R50, R5, 0x1, P2 ;  /* 0x0000000532397211 */ /* 0x000fe400010f0eff */
[----:B------:R-:W-:-:S04]  /*18d0*/  LEA R54, P2, R53, R54, 0x1 ;  /* 0x0000003635367211 */ /* 0x000fc800078408ff */
[----:B0-----:R-:W-:Y:S02]  /*18e0*/  LEA.HI.X.SX32 R55, R53, R5, 0x1, P2 ;  /* 0x0000000535377211 */ /* 0x001fe400010f0eff */
[----:B------:R-:W-:Y:S02]  /*18f0*/  LOP3.LUT P2, RZ, R0, 0x1, RZ, 0xc0, !PT ;  /* 0x0000000100ff7812 */ /* 0x000fe4000784c0ff */
[----:B------:R-:W-:Y:S02]  /*1900*/  PRMT R53, RZ, 0x7610, R53 ;  /* 0x00007610ff357816 */ /* 0x000fe40000000035 */
[----:B------:R-:W-:Y:S01]  /*1910*/  ISETP.LT.U32.AND P2, PT, R4, 0x80, !P2 ;  /* 0x000000800400780c */ /* 0x000fe20005741070 */
[----:B-1----:R-:W0:Y:S02]  /*1920*/  SHFL.BFLY PT, R71, R46, 0x1, 0x1f ;  /* 0x0c201f002e477f89 */ /* 0x002e2400000e0000 */
[----:B0-----:R-:W-:Y:S02]  /*1930*/  FMNMX R50, R46, R71, !PT ;  /* 0x000000472e327209 */ /* 0x001fe40007800000 */
[----:B------:R-:W-:-:S08]  /*1940*/  PRMT R71, RZ, 0x7610, R71 ;  /* 0x00007610ff477816 */ /* 0x000fd00000000047 */
[----:B------:R-:W-:Y:S01]  /*1950*/  @P2 STS [R29+0x1000], R50 ;  /* 0x001000321d002388 */ /* 0x000fe20000000800 */
[----:B------:R-:W-:Y:S06]  /*1960*/  BAR.SYNC.DEFER_BLOCKING 0x0 ;  /* 0x0000000000007b1d */ /* 0x000fec0000010000 */
[----:B------:R-:W0:Y:S02]  /*1970*/  LDS R12, [R24+UR11+0x1000] ;  /* 0x0010000b180c7984 */ /* 0x000e240008000800 */
[----:B0-----:R-:W-:-:S05]  /*1980*/  FMNMX R12, R12, -INF , !PT ;  /* 0xff8000000c0c7809 */ /* 0x001fca0007800000 */
[--C-:B------:R-:W-:Y:S01]  /*1990*/  FADD R48, R48, -R12.reuse ;  /* 0x8000000c30307221 */ /* 0x100fe20000000000 */
[--C-:B------:R-:W-:Y:S01]  /*19a0*/  FADD R51, R51, -R12.reuse ;  /* 0x8000000c33337221 */ /* 0x100fe20000000000 */
[--C-:B------:R-:W-:Y:S01]  /*19b0*/  FADD R7, R7, -R12.reuse ;  /* 0x8000000c07077221 */ /* 0x100fe20000000000 */
[--C-:B------:R-:W-:Y:S01]  /*19c0*/  FADD R46, R6, -R12.reuse ;  /* 0x8000000c062e7221 */ /* 0x100fe20000000000 */
[----:B------:R-:W-:Y:S01]  /*19d0*/  FMUL R4, R48, 1.4426950216293334961 ;  /* 0x3fb8aa3b30047820 */ /* 0x000fe20000400000 */
[----:B------:R-:W-:Y:S01]  /*19e0*/  FMUL R5, R51, 1.4426950216293334961 ;  /* 0x3fb8aa3b33057820 */ /* 0x000fe20000400000 */
[----:B------:R-:W-:Y:S01]  /*19f0*/  FMUL R7, R7, 1.4426950216293334961 ;  /* 0x3fb8aa3b07077820 */ /* 0x000fe20000400000 */
[--C-:B------:R-:W-:Y:S01]  /*1a00*/  FADD R49, R49, -R12.reuse ;  /* 0x8000000c31317221 */ /* 0x100fe20000000000 */
[----:B------:R-:W-:Y:S01]  /*1a10*/  FMUL R48, R46, 1.4426950216293334961 ;  /* 0x3fb8aa3b2e307820 */ /* 0x000fe20000400000 */
[--C-:B------:R-:W-:Y:S01]  /*1a20*/  FADD R46, R9, -R12.reuse ;  /* 0x8000000c092e7221 */ /* 0x100fe20000000000 */
[----:B------:R-:W-:Y:S01]  /*1a30*/  MUFU.EX2 R4, R4 ;  /* 0x0000000400047308 */ /* 0x000fe20000000800 */
[----:B------:R-:W-:Y:S01]  /*1a40*/  FMUL R49, R49, 1.4426950216293334961 ;  /* 0x3fb8aa3b31317820 */ /* 0x000fe20000400000 */
[--C-:B------:R-:W-:Y:S01]  /*1a50*/  FADD R13, R13, -R12.reuse ;  /* 0x8000000c0d0d7221 */ /* 0x100fe20000000000 */
[----:B------:R-:W-:Y:S01]  /*1a60*/  FMUL R50, R46, 1.4426950216293334961 ;  /* 0x3fb8aa3b2e327820 */ /* 0x000fe20000400000 */
[--C-:B------:R-:W-:Y:S01]  /*1a70*/  FADD R46, R8, -R12.reuse ;  /* 0x8000000c082e7221 */ /* 0x100fe20000000000 */
[--C-:B------:R-:W-:Y:S01]  /*1a80*/  FADD R16, R16, -R12.reuse ;  /* 0x8000000c10107221 */ /* 0x100fe20000000000 */
[--C-:B------:R-:W-:Y:S01]  /*1a90*/  FADD R14, R14, -R12.reuse ;  /* 0x8000000c0e0e7221 */ /* 0x100fe20000000000 */
[--C-:B------:R-:W-:Y:S01]  /*1aa0*/  FADD R18, R18, -R12.reuse ;  /* 0x8000000c12127221 */ /* 0x100fe20000000000 */
[----:B------:R-:W0:Y:S01]  /*1ab0*/  MUFU.EX2 R5, R5 ;  /* 0x0000000500057308 */ /* 0x000e220000000800 */
[----:B------:R-:W-:Y:S01]  /*1ac0*/  FMUL R51, R46, 1.4426950216293334961 ;  /* 0x3fb8aa3b2e337820 */ /* 0x000fe20000400000 */
[--C-:B------:R-:W-:Y:S01]  /*1ad0*/  FADD R46, R11, -R12.reuse ;  /* 0x8000000c0b2e7221 */ /* 0x100fe20000000000 */
[----:B------:R-:W-:Y:S01]  /*1ae0*/  FMUL R14, R14, 1.4426950216293334961 ;  /* 0x3fb8aa3b0e0e7820 */ /* 0x000fe20000400000 */
[----:B------:R-:W-:-:S02]  /*1af0*/  FADD R19, R19, -R12 ;  /* 0x8000000c13137221 */ /* 0x000fc40000000000 */
[----:B------:R-:W-:Y:S01]  /*1b00*/  FMUL R52, R46, 1.4426950216293334961 ;  /* 0x3fb8aa3b2e347820 */ /* 0x000fe20000400000 */
[----:B------:R-:W-:Y:S01]  /*1b10*/  FADD R46, R10, -R12 ;  /* 0x8000000c0a2e7221 */ /* 0x000fe20000000000 */
[----:B------:R-:W1:Y:S01]  /*1b20*/  MUFU.EX2 R7, R7 ;  /* 0x0000000700077308 */ /* 0x000e620000000800 */
[----:B------:R-:W-:Y:S02]  /*1b30*/  FMUL R19, R19, 1.4426950216293334961 ;  /* 0x3fb8aa3b13137820 */ /* 0x000fe40000400000 */
[----:B------:R-:W-:-:S05]  /*1b40*/  FMUL R46, R46, 1.4426950216293334961 ;  /* 0x3fb8aa3b2e2e7820 */ /* 0x000fca0000400000 */
[----:B------:R2:W3:Y:S08]  /*1b50*/  MUFU.EX2 R6, R49 ;  /* 0x0000003100067308 */ /* 0x0004f00000000800 */
[----:B------:R4:W5:Y:S01]  /*1b60*/  MUFU.EX2 R9, R48 ;  /* 0x0000003000097308 */ /* 0x0009620000000800 */
[----:B--2---:R-:W-:Y:S01]  /*1b70*/  FMUL R49, R13, 1.4426950216293334961 ;  /* 0x3fb8aa3b0d317820 */ /* 0x004fe20000400000 */
[----:B------:R-:W-:-:S06]  /*1b80*/  FADD R13, R15, -R12 ;  /* 0x8000000c0f0d7221 */ /* 0x000fcc0000000000 */
[----:B------:R0:W2:Y:S01]  /*1b90*/  MUFU.EX2 R8, R50 ;  /* 0x0000003200087308 */ /* 0x0000a20000000800 */
[----:B----4-:R-:W-:Y:S01]  /*1ba0*/  FMUL R48, R16, 1.4426950216293334961 ;  /* 0x3fb8aa3b10307820 */ /* 0x010fe20000400000 */
[----:B------:R-:W-:-:S06]  /*1bb0*/  FMUL R16, R13, 1.4426950216293334961 ;  /* 0x3fb8aa3b0d107820 */ /* 0x000fcc0000400000 */
[----:B------:R1:W4:Y:S01]  /*1bc0*/  MUFU.EX2 R11, R51 ;  /* 0x00000033000b7308 */ /* 0x0003220000000800 */
[----:B0-----:R-:W-:-:S07]  /*1bd0*/  FADD R50, R4, R5 ;  /* 0x0000000504327221 */ /* 0x001fce0000000000 */
[----:B------:R2:W0:Y:S01]  /*1be0*/  MUFU.EX2 R10, R52 ;  /* 0x00000034000a7308 */ /* 0x0004220000000800 */
[----:B-1----:R-:W-:-:S04]  /*1bf0*/  FADD R51, R7, R50 ;  /* 0x0000003207337221 */ /* 0x002fc80000000000 */
[----:B---3--:R-:W-:-:S03]  /*1c00*/  FADD R50, R6, R51 ;  /* 0x0000003306327221 */ /* 0x008fc60000000000 */
[----:B------:R-:W1:Y:S01]  /*1c10*/  MUFU.EX2 R46, R46 ;  /* 0x0000002e002e7308 */ /* 0x000e620000000800 */
[----:B-----5:R-:W-:Y:S01]  /*1c20*/  FADD R13, R9, R50 ;  /* 0x00000032090d7221 */ /* 0x020fe20000000000 */
[----:B------:R-:W-:-:S03]  /*1c30*/  FMUL R50, R18, 1.4426950216293334961 ;  /* 0x3fb8aa3b12327820 */ /* 0x000fc60000400000 */
[----:B--2---:R-:W-:Y:S01]  /*1c40*/  FADD R52, R8, R13 ;  /* 0x0000000d08347221 */ /* 0x004fe20000000000 */
[----:B------:R-:W-:Y:S02]  /*1c50*/  FADD R13, R17, -R12 ;  /* 0x8000000c110d7221 */ /* 0x000fe40000000000 */
[----:B------:R-:W2:Y:S01]  /*1c60*/  MUFU.EX2 R49, R49 ;  /* 0x0000003100317308 */ /* 0x000ea20000000800 */
[--C-:B----4-:R-:W-:Y:S01]  /*1c70*/  FADD R51, R11, R52.reuse ;  /* 0x000000340b337221 */ /* 0x110fe20000000000 */
[----:B------:R-:W-:Y:S01]  /*1c80*/  FMUL R13, R13, 1.4426950216293334961 ;  /* 0x3fb8aa3b0d0d7820 */ /* 0x000fe20000400000 */
[----:B------:R-:W-:Y:S01]  /*1c90*/  PRMT R52, RZ, 0x7610, R52 ;  /* 0x00007610ff347816 */ /* 0x000fe20000000034 */
[----:B------:R-:W-:Y:S01]  /*1ca0*/  BAR.SYNC.DEFER_BLOCKING 0x0 ;  /* 0x0000000000007b1d */ /* 0x000fe20000010000 */
[----:B0-----:R-:W-:-:S05]  /*1cb0*/  FADD R51, R10, R51 ;  /* 0x000000330a337221 */ /* 0x001fca0000000000 */
[----:B------:R-:W0:Y:S08]  /*1cc0*/  MUFU.EX2 R14, R14 ;  /* 0x0000000e000e7308 */ /* 0x000e300000000800 */
[----:B------:R1:W3:Y:S08]  /*1cd0*/  MUFU.EX2 R15, R48 ;  /* 0x00000030000f7308 */ /* 0x0002f00000000800 */
[----:B------:R-:W4:Y:S01]  /*1ce0*/  MUFU.EX2 R16, R16 ;  /* 0x0000001000107308 */ /* 0x000f220000000800 */
[----:B-1----:R-:W-:-:S04]  /*1cf0*/  FADD R48, R46, R51 ;  /* 0x000000332e307221 */ /* 0x002fc80000000000 */
[----:B--2---:R-:W-:-:S03]  /*1d00*/  FADD R51, R49, R48 ;  /* 0x0000003031337221 */ /* 0x004fc60000000000 */
[----:B------:R-:W1:Y:S01]  /*1d10*/  MUFU.EX2 R17, R50 ;  /* 0x0000003200117308 */ /* 0x000e620000000800 */
[----:B0-----:R-:W-:-:S04]  /*1d20*/  FADD R48, R14, R51 ;  /* 0x000000330e307221 */ /* 0x001fc80000000000 */
[----:B---3--:R-:W-:-:S03]  /*1d30*/  FADD R51, R15, R48 ;  /* 0x000000300f337221 */ /* 0x008fc60000000000 */
[----:B------:R-:W0:Y:S01]  /*1d40*/  MUFU.EX2 R18, R13 ;  /* 0x0000000d00127308 */ /* 0x000e220000000800 */
[----:B----4-:R-:W-:-:S07]  /*1d50*/  FADD R48, R16, R51 ;  /* 0x0000003310307221 */ /* 0x010fce0000000000 */
[----:B------:R-:W2:Y:S01]  /*1d60*/  MUFU.EX2 R19, R19 ;  /* 0x0000001300137308 */ /* 0x000ea20000000800 */
[----:B-1----:R-:W-:-:S04]  /*1d70*/  FADD R51, R17, R48 ;  /* 0x0000003011337221 */ /* 0x002fc80000000000 */
[----:B0-----:R-:W-:-:S04]  /*1d80*/  FADD R48, R18, R51 ;  /* 0x0000003312307221 */ /* 0x001fc80000000000 */
[----:B--2---:R-:W-:-:S05]  /*1d90*/  FADD R48, R19, R48 ;  /* 0x0000003013307221 */ /* 0x004fca0000000000 */
[----:B------:R-:W0:Y:S02]  /*1da0*/  SHFL.BFLY PT, R51, R48, 0x10, 0x1f ;  /* 0x0e001f0030337f89 */ /* 0x000e2400000e0000 */
[----:B0-----:R-:W-:Y:S01]  /*1db0*/  FADD R51, R48, R51 ;  /* 0x0000003330337221 */ /* 0x001fe20000000000 */
[----:B------:R-:W-:-:S04]  /*1dc0*/  PRMT R48, RZ, 0x7610, R48 ;  /* 0x00007610ff307816 */ /* 0x000fc80000000030 */
[----:B------:R-:W-:Y:S01]  /*1dd0*/  @!P0 STS [R28+UR11+0x1000], R51 ;  /* 0x001000331c008988 */ /* 0x000fe2000800080b */
[----:B------:R-:W-:Y:S06]  /*1de0*/  BAR.SYNC.DEFER_BLOCKING 0x0 ;  /* 0x0000000000007b1d */ /* 0x000fec0000010000 */
[----:B------:R-:W0:Y:S04]  /*1df0*/  @!P1 LDS R40, [R29+0x1000] ;  /* 0x001000001d289984 */ /* 0x000e280000000800 */
[----:B0-----:R-:W0:Y:S02]  /*1e00*/  SHFL.BFLY PT, R13, R40, 0x1, 0x1f ;  /* 0x0c201f00280d7f89 */ /* 0x001e2400000e0000 */
[----:B0-----:R-:W-:-:S05]  /*1e10*/  FADD R50, R40, R13 ;  /* 0x0000000d28327221 */ /* 0x001fca0000000000 */
[----:B------:R0:W-:Y:S01]  /*1e20*/  @P2 STS [R29+0x1000], R50 ;  /* 0x001000321d002388 */ /* 0x0001e20000000800 */
[----:B------:R-:W-:Y:S01]  /*1e30*/  BAR.SYNC.DEFER_BLOCKING 0x0 ;  /* 0x0000000000007b1d */ /* 0x000fe20000010000 */
[----:B------:R-:W-:Y:S02]  /*1e40*/  PRMT R51, RZ, 0x7610, R51 ;  /* 0x00007610ff337816 */ /* 0x000fe40000000033 */
[----:B------:R-:W-:-:S03]  /*1e50*/  PRMT R73, RZ, 0x7610, R73 ;  /* 0x00007610ff497816 */ /* 0x000fc60000000049 */
[----:B------:R-:W2:Y:S04]  /*1e60*/  @P3 LDG.E.U16 R52, desc[UR26][R68.64] ;  /* 0x0000001a44343981 */ /* 0x000ea8000c1e1500 */
[----:B------:R-:W3:Y:S04]  /*1e70*/  @P3 LDG.E.U16 R48, desc[UR26][R64.64] ;  /* 0x0000001a40303981 */ /* 0x000ee8000c1e1500 */
[----:B------:R-:W4:Y:S04]  /*1e80*/  @P3 LDG.E.U16 R70, desc[UR26][R60.64] ;  /* 0x0000001a3c463981 */ /* 0x000f28000c1e1500 */
[----:B------:R-:W5:Y:S04]  /*1e90*/  @P3 LDG.E.U16 R72, desc[UR26][R56.64] ;  /* 0x0000001a38483981 */ /* 0x000f68000c1e1500 */
[----:B------:R-:W5:Y:S04]  /*1ea0*/  @P3 LDG.E.U16 R53, desc[UR26][R66.64] ;  /* 0x0000001a42353981 */ /* 0x000f68000c1e1500 */
[----:B------:R-:W5:Y:S04]  /*1eb0*/  @P3 LDG.E.U16 R71, desc[UR26][R62.64] ;  /* 0x0000001a3e473981 */ /* 0x000f68000c1e1500 */
[----:B------:R-:W5:Y:S04]  /*1ec0*/  @P3 LDG.E.U16 R51, desc[UR26][R58.64] ;  /* 0x0000001a3a333981 */ /* 0x000f68000c1e1500 */
[----:B------:R-:W5:Y:S04]  /*1ed0*/  @P3 LDG.E.U16 R73, desc[UR26][R54.64] ;  /* 0x0000001a36493981 */ /* 0x000f68000c1e1500 */
[----:B------:R0:W1:Y:S01]  /*1ee0*/  LDS R40, [R24+UR11+0x1000] ;  /* 0x0010000b18287984 */ /* 0x0000620008000800 */
[----:B------:R-:W-:Y:S01]  /*1ef0*/  BAR.SYNC.DEFER_BLOCKING 0x0 ;  /* 0x0000000000007b1d */ /* 0x000fe20000010000 */
[----:B------:R-:W-:-:S04]  /*1f00*/  FADD R13, -R12, -INF ;  /* 0xff8000000c0d7421 */ /* 0x000fc80000000100 */
[----:B------:R-:W-:-:S06]  /*1f10*/  FMUL R13, R13, 1.4426950216293334961 ;  /* 0x3fb8aa3b0d0d7820 */ /* 0x000fcc0000400000 */
[----:B------:R-:W0:Y:S01]  /*1f20*/  MUFU.EX2 R13, R13 ;  /* 0x0000000d000d7308 */ /* 0x000e220000000800 */
[----:B------:R-:W-:Y:S02]  /*1f30*/  F2FP.BF16.F32.PACK_AB R4, R5, R4 ;  /* 0x000000040504723e */ /* 0x000fe400000010ff */
[----:B------:R-:W-:Y:S02]  /*1f40*/  F2FP.BF16.F32.PACK_AB R5, R6, R7 ;  /* 0x000000070605723e */ /* 0x000fe400000010ff */
[----:B------:R-:W-:Y:S02]  /*1f50*/  F2FP.BF16.F32.PACK_AB R6, R8, R9 ;  /* 0x000000090806723e */ /* 0x000fe400000010ff */
[----:B------:R-:W-:Y:S02]  /*1f60*/  F2FP.BF16.F32.PACK_AB R7, R10, R11 ;  /* 0x0000000b0a07723e */ /* 0x000fe400000010ff */
[----:B------:R-:W-:Y:S02]  /*1f70*/  F2FP.BF16.F32.PACK_AB R8, R49, R46 ;  /* 0x0000002e3108723e */ /* 0x000fe400000010ff */
[----:B------:R-:W-:-:S02]  /*1f80*/  F2FP.BF16.F32.PACK_AB R9, R15, R14 ;  /* 0x0000000e0f09723e */ /* 0x000fc400000010ff */
[----:B------:R-:W-:Y:S02]  /*1f90*/  F2FP.BF16.F32.PACK_AB R10, R17, R16 ;  /* 0x00000010110a723e */ /* 0x000fe400000010ff */
[----:B------:R-:W-:Y:S01]  /*1fa0*/  F2FP.BF16.F32.PACK_AB R11, R19, R18 ;  /* 0x00000012130b723e */ /* 0x000fe200000010ff */
[----:B--2---:R2:W-:Y:S04]  /*1fb0*/  STS.U16 [R21+UR11+0x1000], R52 ;  /* 0x0010003415007988 */ /* 0x0045e8000800040b */
[----:B---3--:R2:W-:Y:S04]  /*1fc0*/  STS.U16 [R21+UR11+0x1400], R48 ;  /* 0x0014003015007988 */ /* 0x0085e8000800040b */
[----:B----4-:R2:W-:Y:S04]  /*1fd0*/  STS.U16 [R21+UR11+0x1800], R70 ;  /* 0x0018004615007988 */ /* 0x0105e8000800040b */
[----:B-----5:R2:W-:Y:S04]  /*1fe0*/  STS.U16 [R21+UR11+0x1c00], R72 ;  /* 0x001c004815007988 */ /* 0x0205e8000800040b */
[----:B------:R2:W-:Y:S04]  /*1ff0*/  STS.U16 [R20+UR11+0x1200], R53 ;  /* 0x0012003514007988 */ /* 0x0005e8000800040b */
[----:B------:R2:W-:Y:S04]  /*2000*/  STS.U16 [R20+UR11+0x1600], R71 ;  /* 0x0016004714007988 */ /* 0x0005e8000800040b */
[----:B------:R2:W-:Y:S04]  /*2010*/  STS.U16 [R20+UR11+0x1a00], R51 ;  /* 0x001a003314007988 */ /* 0x0005e8000800040b */
[----:B------:R2:W-:Y:S01]  /*2020*/  STS.U16 [R20+UR11+0x1e00], R73 ;  /* 0x001e004914007988 */ /* 0x0005e2000800040b */
[----:B01----:R-:W-:Y:S05]  /*2030*/  @!P3 BRA `(.L_x_9) ;  /* 0x000000000008b947 */ /* 0x003fea0003800000 */
[----:B------:R0:W-:Y:S01]  /*2040*/  STTM.16dp32bit_t0_t15.x8 tmem[UR14+0x20], R4 ;  /* 0x00002004000079ed */ /* 0x0001e2000898000e */
[----:B------:R0:W-:Y:S02]  /*2050*/  STTM.16dp32bit_t16_t31.x8 tmem[UR14+0x28], R4 ;  /* 0x00002804000079ed */ /* 0x0001e400089a000e */
.L_x_9:
[----:B------:R-:W1:Y:S02]  /*2060*/  FENCE.VIEW.ASYNC.T ;  /* 0x00000000000073c6 */ /* 0x000e640000000200 */
[----:B-1----:R-:W-:Y:S01]  /*2070*/  BAR.SYNC.DEFER_BLOCKING 0x0 ;  /* 0x0000000000007b1d */ /* 0x002fe20000010000 */
[----:B------:R-:W-:Y:S01]  /*2080*/  LOP3.LUT R46, R0, 0x10, RZ, 0xc0, !PT ;  /* 0x00000010002e7812 */ /* 0x000fe200078ec0ff */
[----:B------:R-:W-:-:S04]  /*2090*/  FADD R40, R13, R40 ;  /* 0x000000280d287221 */ /* 0x000fc80000000000 */
[----:B0-----:R-:W0:Y:S01]  /*20a0*/  LDTM.16dp32bit_t0_t15.x8 R4, tmem[UR14] ;  /* 0x0000000e000479ee */ /* 0x001e220008980000 */
[----:B------:R-:W1:Y:S01]  /*20b0*/  LDTM.16dp32bit_t16_t31.x8 R4, tmem[UR14+0x8] ;  /* 0x0000080e000479ee */ /* 0x000e6200089a0000 */
[----:B------:R-:W-:Y:S01]  /*20c0*/  NOP ;  /* 0x0000000000007918 */ /* 0x000fe20000000000 */
[----:B------:R-:W-:Y:S05]  /*20d0*/  @!P3 BRA `(.L_x_10) ;  /* 0x000000000028b947 */ /* 0x000fea0003800000 */
[C---:B01----:R-:W-:Y:S01]  /*20e0*/  FMUL R4, R13.reuse, R4 ;  /* 0x000000040d047220 */ /* 0x043fe20000400000 */
[C---:B------:R-:W-:Y:S01]  /*20f0*/  FMUL R5, R13.reuse, R5 ;  /* 0x000000050d057220 */ /* 0x040fe20000400000 */
[C---:B------:R-:W-:Y:S01]  /*2100*/  FMUL R6, R13.reuse, R6 ;  /* 0x000000060d067220 */ /* 0x040fe20000400000 */
[C---:B------:R-:W-:Y:S01]  /*2110*/  FMUL R7, R13.reuse, R7 ;  /* 0x000000070d077220 */ /* 0x040fe20000400000 */
[C---:B------:R-:W-:Y:S01]  /*2120*/  FMUL R8, R13.reuse, R8 ;  /* 0x000000080d087220 */ /* 0x040fe20000400000 */
[C---:B------:R-:W-:Y:S01]  /*2130*/  FMUL R9, R13.reuse, R9 ;  /* 0x000000090d097220 */ /* 0x040fe20000400000 */
[C---:B------:R-:W-:Y:S01]  /*2140*/  FMUL R10, R13.reuse, R10 ;  /* 0x0000000a0d0a7220 */ /* 0x040fe20000400000 */
[----:B------:R-:W-:-:S04]  /*2150*/  FMUL R11, R13, R11 ;  /* 0x0000000b0d0b7220 */ /* 0x000fc80000400000 */
[----:B------:R3:W-:Y:S01]  /*2160*/  STTM.16dp32bit_t0_t15.x8 tmem[UR14], R4 ;  /* 0x00000004000079ed */ /* 0x0007e2000898000e */
[----:B------:R3:W-:Y:S02]  /*2170*/  STTM.16dp32bit_t16_t31.x8 tmem[UR14+0x8], R4 ;  /* 0x00000804000079ed */ /* 0x0007e400089a000e */
.L_x_10:
[----:B-1----:R-:W1:Y:S02]  /*2180*/  FENCE.VIEW.ASYNC.T ;  /* 0x00000000000073c6 */ /* 0x002e640000000200 */
[----:B-1----:R-:W-:Y:S01]  /*2190*/  BAR.SYNC.DEFER_BLOCKING 0x0 ;  /* 0x0000000000007b1d */ /* 0x002fe20000010000 */
[----:B------:R-:W-:Y:S01]  /*21a0*/  UIADD3 UR17, UPT, UPT, UR12, 0x20, URZ ;  /* 0x000000200c117890 */ /* 0x000fe2000fffe0ff */
[----:B------:R-:W-:-:S04]  /*21b0*/  ISETP.GE.AND P4, PT, R25, 0x1, PT ;  /* 0x000000011900780c */ /* 0x000fc80003f86270 */
[----:B------:R1:W-:Y:S06]  /*21c0*/  MEMBAR.ALL.CTA ;  /* 0x0000000000007992 */ /* 0x0003ec0000008000 */
[----:B-1----:R-:W1:Y:S02]  /*21d0*/  FENCE.VIEW.ASYNC.S ;  /* 0x00000000000073c6 */ /* 0x002e640000000000 */
[----:B-1----:R-:W-:Y:S06]  /*21e0*/  BAR.SYNC.DEFER_BLOCKING 0x0 ;  /* 0x0000000000007b1d */ /* 0x002fec0000010000 */
[----:B------:R-:W-:Y:S05]  /*21f0*/  @!P5 BRA `(.L_x_11) ;  /* 0x000000000074d947 */ /* 0x000fea0003800000 */
[----:B------:R-:W-:Y:S02]  /*2200*/  UIADD3 UR4, UPT, UPT, UR11, 0x1000, URZ ;  /* 0x000010000b047890 */ /* 0x000fe4000fffe0ff */
[----:B------:R-:W-:Y:S02]  /*2210*/  UIADD3 UR8, UPT, UPT, UR12, 0x28, URZ ;  /* 0x000000280c087890 */ /* 0x000fe4000fffe0ff */
[----:B------:R-:W-:Y:S02]  /*2220*/  USHF.R.U32.HI UR4, URZ, 0x4, UR4 ;  /* 0x00000004ff047899 */ /* 0x000fe40008011604 */
[----:B------:R-:W-:Y:S02]  /*2230*/  UIADD3 UR9, UPT, UPT, UR12, 0x30, URZ ;  /* 0x000000300c097890 */ /* 0x000fe4000fffe0ff */
[----:B------:R-:W-:Y:S02]  /*2240*/  USGXT.U32 UR6, UR4, 0xe ;  /* 0x0000000e0406789a */ /* 0x000fe40008000000 */
[----:B------:R-:W-:-:S02]  /*2250*/  UIADD3 UR19, UPT, UPT, UR12, 0x38, URZ ;  /* 0x000000380c137890 */ /* 0x000fc4000fffe0ff */
[----:B------:R-:W-:Y:S01]  /*2260*/  UIADD3 UR30, UP1, UPT, UR6, 0x2, URZ ;  /* 0x00000002061e7890 */ /* 0x000fe2000ff3e0ff */
[----:B------:R-:W-:Y:S01]  /*2270*/  UMOV UR4, URZ ;  /* 0x000000ff00047c82 */ /* 0x000fe20008000000 */
[----:B------:R-:W-:Y:S02]  /*2280*/  UMOV UR32, 0x0 ;  /* 0x0000000000207882 */ /* 0x000fe40000000000 */
[----:B------:R-:W-:Y:S01]  /*2290*/  UIADD3.X UR31, UPT, UPT, UR4, 0x40004040, URZ, UP1, !UPT ;  /* 0x40004040041f7890 */ /* 0x000fe20008ffe4ff */
[----:B------:R-:W-:Y:S01]  /*22a0*/  UMOV UR33, 0x4080490 ;  /* 0x0408049000217882 */ /* 0x000fe20000000000 */
[----:B------:R-:W-:Y:S02]  /*22b0*/  UMOV UR7, 0x40004040 ;  /* 0x4000404000077882 */ /* 0x000fe40000000000 */
[----:B------:R-:W-:Y:S01]  /*22c0*/  UIADD3.64 UR20, UPT, UPT, UR30, 0x2, URZ ;  /* 0x000000021e147897 */ /* 0x000fe2000fffe0ff */
[----:B------:R1:W-:Y:S01]  /*22d0*/  UTCHMMA tmem[UR17], gdesc[UR6], tmem[UR12], tmem[UR32], idesc[UR33], UPT ;  /* 0x00ff2006110079ea */ /* 0x0003e2000b80000c */
[----:B------:R-:W-:Y:S01]  /*22e0*/  UIADD3.64 UR22, UPT, UPT, UR30, 0x4, URZ ;  /* 0x000000041e167897 */ /* 0x000fe2000fffe0ff */
[----:B------:R-:W-:Y:S01]  /*22f0*/  UMOV UR34, 0x0 ;  /* 0x0000000000227882 */ /* 0x000fe20000000000 */
[----:B------:R-:W-:Y:S01]  /*2300*/  UMOV UR35, 0x4080490 ;  /* 0x0408049000237882 */ /* 0x000fe20000000000 */
[----:B------:R-:W-:Y:S01]  /*2310*/  UMOV UR36, 0x0 ;  /* 0x0000000000247882 */ /* 0x000fe20000000000 */
[----:B------:R-:W-:Y:S01]  /*2320*/  UMOV UR37, 0x4080490 ;  /* 0x0408049000257882 */ /* 0x000fe20000000000 */
[----:B------:R-:W-:Y:S01]  /*2330*/  UMOV UR4, UR15 ;  /* 0x0000000f00047c82 */ /* 0x000fe20008000000 */
[----:B------:R-:W-:Y:S01]  /*2340*/  UMOV UR5, URZ ;  /* 0x000000ff00057c82 */ /* 0x000fe20008000000 */
[----:B------:R-:W-:Y:S01]  /*2350*/  UMOV UR38, 0x0 ;  /* 0x0000000000267882 */ /* 0x000fe20000000000 */
[----:B------:R-:W-:Y:S01]  /*2360*/  UMOV UR39, 0x4080490 ;  /* 0x0408049000277882 */ /* 0x000fe20000000000 */
[----:B------:R1:W-:Y:S01]  /*2370*/  UTCHMMA tmem[UR8], gdesc[UR30], tmem[UR12], tmem[UR34], idesc[UR35], UPT ;  /* 0x00ff221e080079ea */ /* 0x0003e2000b80000c */
[----:B------:R-:W-:Y:S01]  /*2380*/  UMOV UR4, UR4 ;  /* 0x0000000400047c82 */ /* 0x000fe20008000000 */
[----:B------:R1:W-:Y:S01]  /*2390*/  UTCHMMA tmem[UR9], gdesc[UR20], tmem[UR12], tmem[UR36], idesc[UR37], UPT ;  /* 0x00ff2414090079ea */ /* 0x0003e2000b80000c */
[----:B------:R1:W-:Y:S01]  /*23a0*/  UTCHMMA tmem[UR19], gdesc[UR22], tmem[UR12], tmem[UR38], idesc[UR39], UPT ;  /* 0x00ff2616130079ea */ /* 0x0003e2000b80000c */
[----:B------:R1:W-:Y:S01]  /*23b0*/  UTCBAR [UR4], URZ ;  /* 0x000000ff040073e9 */ /* 0x0003e200080000ff */
[----:B------:R-:W-:Y:S01]  /*23c0*/  NOP ;  /* 0x0000000000007918 */ /* 0x000fe20000000000 */
.L_x_11:
[----:B-1----:R-:W-:Y:S01]  /*23d0*/  UMOV UR6, URZ ;  /* 0x000000ff00067c82 */ /* 0x002fe20008000000 */
[----:B------:R-:W-:Y:S02]  /*23e0*/  FSEL R12, R12, -INF , P3 ;  /* 0xff8000000c0c7808 */ /* 0x000fe40001800000 */
[----:B------:R-:W-:Y:S01]  /*23f0*/  FSEL R40, R40, 1, P3 ;  /* 0x3f80000028287808 */ /* 0x000fe20001800000 */
[----:B------:R-:W-:Y:S06]  /*2400*/  @!P4 BRA `(.L_x_12) ;  /* 0x0000001400ecc947 */ /* 0x000fec0003800000 */
[----:B------:R-:W-:Y:S01]  /*2410*/  UIADD3 UR4, UPT, UPT, UR11, 0x3000, URZ ;  /* 0x000030000b047890 */ /* 0x000fe2000fffe0ff */
[----:B------:R-:W-:Y:S01]  /*2420*/  IMAD.SHL.U32 R41, R41, 0x40, RZ ;  /* 0x0000004029297824 */ /* 0x000fe200078e00ff */
[----:B------:R-:W-:Y:S01]  /*2430*/  USHF.R.U32.HI UR31, URZ, 0x4, UR11 ;  /* 0x00000004ff1f7899 */ /* 0x000fe2000801160b */
[----:B------:R-:W-:Y:S01]  /*2440*/  IMAD.IADD R46, R46, 0x1, R47 ;  /* 0x000000012e2e7824 */ /* 0x000fe200078e022f */
[----:B------:R-:W-:Y:S01]  /*2450*/  USHF.R.U32.HI UR4, URZ, 0x4, UR4 ;  /* 0x00000004ff047899 */ /* 0x000fe20008011604 */
[----:B--2---:R-:W-:Y:S01]  /*2460*/  IMAD.MOV.U32 R53, RZ, RZ, R12 ;  /* 0x000000ffff357224 */ /* 0x004fe200078e000c */
[----:B------:R-:W-:Y:S01]  /*2470*/  USHF.L.U32 UR29, UR29, 0x6, URZ ;  /* 0x000000061d1d7899 */ /* 0x000fe200080006ff */
[----:B------:R-:W-:Y:S01]  /*2480*/  CS2R R70, SRZ ;  /* 0x0000000000467805 */ /* 0x000fe2000001ff00 */
[----:B------:R-:W-:Y:S01]  /*2490*/  USGXT.U32 UR28, UR4, 0xe ;  /* 0x0000000e041c789a */ /* 0x000fe20008000000 */
[----:B------:R-:W-:Y:S01]  /*24a0*/  IMAD.MOV.U32 R72, RZ, RZ, RZ ;  /* 0x000000ffff487224 */ /* 0x000fe200078e00ff */
[----:B------:R-:W-:Y:S01]  /*24b0*/  USHF.R.U32.HI UR7, URZ, 0x4, UR18 ;  /* 0x00000004ff077899 */ /* 0x000fe20008011612 */
[----:B------:R-:W-:Y:S01]  /*24c0*/  IMAD.MOV.U32 R47, RZ, RZ, R41 ;  /* 0x000000ffff2f7224 */ /* 0x000fe200078e0029 */
[----:B------:R-:W-:Y:S01]  /*24d0*/  USGXT.U32 UR31, UR31, 0xe ;  /* 0x0000000e1f1f789a */ /* 0x000fe20008000000 */
[----:B------:R-:W-:Y:S01]  /*24e0*/  IMAD.U32 R48, RZ, RZ, UR29 ;  /* 0x0000001dff307e24 */ /* 0x000fe2000f8e00ff */
[----:B------:R-:W-:Y:S01]  /*24f0*/  UIADD3 UR32, UP2, UPT, UR28, 0x2, URZ ;  /* 0x000000021c207890 */ /* 0x000fe2000ff5e0ff */
[----:B------:R-:W-:Y:S01]  /*2500*/  UMOV UR5, URZ ;  /* 0x000000ff00057c82 */ /* 0x000fe20008000000 */
[----:B------:R-:W-:-:S02]  /*2510*/  USGXT.U32 UR4, UR7, 0xe ;  /* 0x0000000e0704789a */ /* 0x000fc40008000000 */
[----:B------:R-:W-:Y:S02]  /*2520*/  UIADD3 UR34, UP3, UPT, UR31, 0x80, URZ ;  /* 0x000000801f227890 */ /* 0x000fe4000ff7e0ff */
[----:B------:R-:W-:Y:S01]  /*2530*/  UIADD3.X UR33, UPT, UPT, UR5, 0x40004040, URZ, UP2, !UPT ;  /* 0x4000404005217890 */ /* 0x000fe200097fe4ff */
[----:B------:R-:W-:Y:S01]  /*2540*/  UMOV UR6, URZ ;  /* 0x000000ff00067c82 */ /* 0x000fe20008000000 */
[----:B------:R-:W-:Y:S01]  /*2550*/  UMOV UR18, 0xfffffffe ;  /* 0xfffffffe00127882 */ /* 0x000fe20000000000 */
[----:B------:R-:W-:Y:S01]  /*2560*/  UMOV UR19, 0x7fffbfdf ;  /* 0x7fffbfdf00137882 */ /* 0x000fe20000000000 */
[----:B------:R-:W-:Y:S01]  /*2570*/  UISETP.NE.U32.AND UP1, UPT, UR24, URZ, UPT ;  /* 0x000000ff1800728c */ /* 0x000fe2000bf25070 */
[----:B------:R-:W1:Y:S01]  /*2580*/  LDCU UR42, c[0x0][0x3a8] ;  /* 0x00007500ff2a77ac */ /* 0x000e620008000800 */
[----:B------:R-:W-:Y:S02]  /*2590*/  UIADD3.X UR35, UPT, UPT, UR6, 0x40004040, URZ, UP3, !UPT ;  /* 0x4000404006237890 */ /* 0x000fe40009ffe4ff */
[----:B------:R-:W-:-:S02]  /*25a0*/  UIADD3.64 UR18, UPT, UPT, UR4, -UR18, URZ ;  /* 0x8000001204127297 */ /* 0x000fc4000fffe0ff */
[----:B------:R-:W-:Y:S02]  /*25b0*/  UIADD3.64 UR36, UPT, UPT, UR32, 0x2, URZ ;  /* 0x0000000220247897 */ /* 0x000fe4000fffe0ff */
[----:B------:R-:W-:Y:S01]  /*25c0*/  UIADD3.64 UR38, UPT, UPT, UR32, 0x4, URZ ;  /* 0x0000000420267897 */ /* 0x000fe2000fffe0ff */
[----:B------:R-:W-:Y:S01]  /*25d0*/  UMOV UR30, 0x1 ;  /* 0x00000001001e7882 */ /* 0x000fe20000000000 */
[----:B------:R-:W-:-:S10]  /*25e0*/  UMOV UR7, URZ ;  /* 0x000000ff00077c82 */ /* 0x000fd40008000000 */
.L_x_17:
[----:B0--3--:R-:W-:-:S04]  /*25f0*/  IMAD.WIDE R10, R47, 0x2, R44 ;  /* 0x000000022f0a7825 */ /* 0x009fc800078e022c */
[C---:B------:R-:W-:Y:S02]  /*2600*/  IMAD.WIDE R8, R47.reuse, 0x2, R42 ;  /* 0x000000022f087825 */ /* 0x040fe400078e022a */
[----:B------:R-:W2:Y:S02]  /*2610*/  LDG.E.U16 R10, desc[UR26][R10.64] ;  /* 0x0000001a0a0a7981 */ /* 0x000ea4000c1e1500 */
[C---:B------:R-:W-:Y:S02]  /*2620*/  IMAD.WIDE R4, R47.reuse, 0x2, R38 ;  /* 0x000000022f047825 */ /* 0x040fe400078e0226 */
[----:B------:R-:W3:Y:S02]  /*2630*/  LDG.E.U16 R8, desc[UR26][R8.64] ;  /* 0x0000001a08087981 */ /* 0x000ee4000c1e1500 */
[C---:B------:R-:W-:Y:S02]  /*2640*/  IMAD.WIDE R6, R47.reuse, 0x2, R36 ;  /* 0x000000022f067825 */ /* 0x040fe400078e0224 */
[----:B------:R0:W4:Y:S02]  /*2650*/  LDG.E.U16 R4, desc[UR26][R4.64] ;  /* 0x0000001a04047981 */ /* 0x000124000c1e1500 */
[----:B------:R-:W-:-:S02]  /*2660*/  IMAD.WIDE R12, R47, 0x2, R34 ;  /* 0x000000022f0c7825 */ /* 0x000fc400078e0222 */
[----:B------:R5:W4:Y:S02]  /*2670*/  LDG.E.U16 R6, desc[UR26][R6.64] ;  /* 0x0000001a06067981 */ /* 0x000b24000c1e1500 */
[C---:B------:R-:W-:Y:S02]  /*2680*/  IMAD.WIDE R14, R47.reuse, 0x2, R32 ;  /* 0x000000022f0e7825 */ /* 0x040fe400078e0220 */
[----:B------:R-:W4:Y:S02]  /*2690*/  LDG.E.U16 R12, desc[UR26][R12.64] ;  /* 0x0000001a0c0c7981 */ /* 0x000f24000c1e1500 */
[C---:B------:R-:W-:Y:S02]  /*26a0*/  IMAD.WIDE R16, R47.reuse, 0x2, R30 ;  /* 0x000000022f107825 */ /* 0x040fe400078e021e */
[----:B------:R-:W4:Y:S02]  /*26b0*/  LDG.E.U16 R14, desc[UR26][R14.64] ;  /* 0x0000001a0e0e7981 */ /* 0x000f24000c1e1500 */
[----:B------:R-:W-:-:S02]  /*26c0*/  IMAD.WIDE R18, R47, 0x2, R26 ;  /* 0x000000022f127825 */ /* 0x000fc400078e021a */
[----:B------:R-:W4:Y:S04]  /*26d0*/  LDG.E.U16 R16, desc[UR26][R16.64] ;  /* 0x0000001a10107981 */ /* 0x000f28000c1e1500 */
[----:B------:R-:W4:Y:S01]  /*26e0*/  LDG.E.U16 R18, desc[UR26][R18.64] ;  /* 0x0000001a12127981 */ /* 0x000f22000c1e1500 */
[----:B------:R-:W-:Y:S01]  /*26f0*/  LOP3.LUT P5, RZ, R0, 0xff, RZ, 0xc0, !PT ;  /* 0x000000ff00ff7812 */ /* 0x000fe200078ac0ff */
[----:B------:R-:W-:Y:S02]  /*2700*/  UMOV UR8, 0x1 ;  /* 0x0000000100087882 */ /* 0x000fe40000000000 */
[----:B------:R-:W-:-:S04]  /*2710*/  @!UP0 UIADD3 UR8, UPT, UPT, -UR8, 0x100000, URZ ;  /* 0x0010000008088890 */ /* 0x000fc8000fffe1ff */
[----:B------:R-:W-:Y:S02]  /*2720*/  @!UP0 USHF.L.U32 UR9, UR8, 0xb, URZ ;  /* 0x0000000b08098899 */ /* 0x000fe400080006ff */
[----:B------:R-:W-:-:S04]  /*2730*/  @!UP0 USHF.L.U32 UR8, UR8, 0x1, URZ ;  /* 0x0000000108088899 */ /* 0x000fc800080006ff */
[----:B------:R-:W-:Y:S01]  /*2740*/  VOTEU.ALL UP2, P5 ;  /* 0x0000000000ff7886 */ /* 0x000fe20002840000 */
[----:B------:R-:W-:Y:S02]  /*2750*/  IADD3 R50, P3, PT, R71, 0x40, RZ ;  /* 0x0000004047327810 */ /* 0x000fe40007f7e0ff */
[----:B------:R-:W-:-:S03]  /*2760*/  IADD3 R73, P4, PT, R46, R71, RZ ;  /* 0x000000472e497210 */ /* 0x000fc60007f9e0ff */
[--C-:B------:R-:W-:Y:S01]  /*2770*/  IMAD.X R49, RZ, RZ, R72.reuse, P3 ;  /* 0x000000ffff317224 */ /* 0x100fe200018e0648 */
[C---:B0-----:R-:W-:Y:S01]  /*2780*/  IADD3 R5, P3, PT, R73.reuse, 0x40, RZ ;  /* 0x0000004049057810 */ /* 0x041fe20007f7e0ff */
[----:B------:R-:W-:Y:S01]  /*2790*/  IMAD.X R72, RZ, RZ, R72, P4 ;  /* 0x000000ffff487224 */ /* 0x000fe200020e0648 */
[----:B-----5:R-:W-:Y:S01]  /*27a0*/  IADD3 R7, P4, PT, R73, 0x42, RZ ;  /* 0x0000004249077810 */ /* 0x020fe20007f9e0ff */
[----:B--2---:R-:W-:Y:S04]  /*27b0*/  STS.U16 [R21+UR11+0x2000], R10 ;  /* 0x0020000a15007988 */ /* 0x004fe8000800040b */
[----:B---3--:R-:W-:Y:S04]  /*27c0*/  STS.U16 [R21+UR11+0x2200], R8 ;  /* 0x0022000815007988 */ /* 0x008fe8000800040b */
[----:B----4-:R0:W-:Y:S04]  /*27d0*/  STS.U16 [R21+UR11+0x2400], R4 ;  /* 0x0024000415007988 */ /* 0x0101e8000800040b */
[----:B------:R2:W-:Y:S04]  /*27e0*/  STS.U16 [R21+UR11+0x2600], R6 ;  /* 0x0026000615007988 */ /* 0x0005e8000800040b */
[----:B------:R2:W-:Y:S04]  /*27f0*/  STS.U16 [R21+UR11+0x2800], R12 ;  /* 0x0028000c15007988 */ /* 0x0005e8000800040b */
[----:B------:R2:W-:Y:S04]  /*2800*/  STS.U16 [R21+UR11+0x2a00], R14 ;  /* 0x002a000e15007988 */ /* 0x0005e8000800040b */
[----:B------:R2:W-:Y:S04]  /*2810*/  STS.U16 [R21+UR11+0x2c00], R16 ;  /* 0x002c001015007988 */ /* 0x0005e8000800040b */
[----:B------:R2:W-:Y:S01]  /*2820*/  STS.U16 [R21+UR11+0x2e00], R18 ;  /* 0x002e001215007988 */ /* 0x0005e2000800040b */
[----:B------:R3:W-:Y:S06]  /*2830*/  MEMBAR.ALL.CTA ;  /* 0x0000000000007992 */ /* 0x0007ec0000008000 */
[----:B---3--:R-:W-:Y:S04]  /*2840*/  FENCE.VIEW.ASYNC.S ;  /* 0x00000000000073c6 */ /* 0x008fe80000000000 */
[----:B------:R-:W3:Y:S02]  /*2850*/  FENCE.VIEW.ASYNC.S ;  /* 0x00000000000073c6 */ /* 0x000ee40000000000 */
[----:B---3--:R2:W3:Y:S01]  /*2860*/  @!UP2 SYNCS.EXCH.64 URZ, [UR11+0x4010], UR8 ;  /* 0x004010080bffa5b2 */ /* 0x0084e20008000100 */
[----:B0-----:R-:W-:Y:S01]  /*2870*/  IMAD.X R4, RZ, RZ, R72, P3 ;  /* 0x000000ffff047224 */ /* 0x001fe200018e0648 */
[----:B---3--:R-:W-:Y:S06]  /*2880*/  BAR.SYNC.DEFER_BLOCKING 0x0 ;  /* 0x0000000000007b1d */ /* 0x008fec0000010000 */
[----:B--2---:R-:W-:Y:S05]  /*2890*/  BRA.U UP1, `(.L_x_13) ;  /* 0x00000001013c7547 */ /* 0x004fea000b800000 */
[----:B------:R-:W-:Y:S01]  /*28a0*/  UIADD3 UR8, UPT, UPT, UR11, 0x4010, URZ ;  /* 0x000040100b087890 */ /* 0x000fe2000fffe0ff */
[----:B------:R-:W-:Y:S01]  /*28b0*/  UMOV UR22, UR31 ;  /* 0x0000001f00167c82 */ /* 0x000fe20008000000 */
[----:B------:R-:W-:Y:S01]  /*28c0*/  UMOV UR23, 0x40004040 ;  /* 0x4000404000177882 */ /* 0x000fe20000000000 */
[----:B------:R-:W-:Y:S01]  /*28d0*/  UMOV UR20, UR4 ;  /* 0x0000000400147c82 */ /* 0x000fe20008000000 */
[----:B------:R-:W-:Y:S01]  /*28e0*/  UMOV UR21, 0x80004020 ;  /* 0x8000402000157882 */ /* 0x000fe20000000000 */
[----:B------:R-:W-:Y:S01]  /*28f0*/  UMOV UR24, 0x0 ;  /* 0x0000000000187882 */ /* 0x000fe20000000000 */
[----:B------:R-:W-:Y:S01]  /*2900*/  UMOV UR25, 0x4108490 ;  /* 0x0410849000197882 */ /* 0x000fe20000000000 */
[----:B------:R-:W-:Y:S01]  /*2910*/  UMOV UR9, URZ ;  /* 0x000000ff00097c82 */ /* 0x000fe20008000000 */
[----:B------:R-:W-:Y:S01]  /*2920*/  UMOV UR40, 0x0 ;  /* 0x0000000000287882 */ /* 0x000fe20000000000 */
[----:B------:R-:W-:Y:S01]  /*2930*/  UMOV UR41, 0x4108490 ;  /* 0x0410849000297882 */ /* 0x000fe20000000000 */
[----:B------:R0:W-:Y:S01]  /*2940*/  UTCHMMA gdesc[UR22], gdesc[UR20], tmem[UR13], tmem[UR24], idesc[UR25], !UPT ;  /* 0x00ff1814160075ea */ /* 0x0001e2000f80000d */
[----:B------:R-:W-:Y:S01]  /*2950*/  UMOV UR8, UR8 ;  /* 0x0000000800087c82 */ /* 0x000fe20008000000 */
[----:B------:R0:W-:Y:S01]  /*2960*/  UTCHMMA gdesc[UR34], gdesc[UR18], tmem[UR13], tmem[UR40], idesc[UR41], UPT ;  /* 0x00ff2812220075ea */ /* 0x0001e2000b80000d */
[----:B------:R0:W-:Y:S01]  /*2970*/  UTCBAR [UR8], URZ ;  /* 0x000000ff080073e9 */ /* 0x0001e200080000ff */
[----:B------:R-:W-:-:S02]  /*2980*/  NOP ;  /* 0x0000000000007918 */ /* 0x000fc40000000000 */
.L_x_13:
[----:B------:R-:W2:Y:S01]  /*2990*/  SYNCS.PHASECHK.TRANS64.TRYWAIT P3, [UR11+0x4010], RZ ;  /* 0x004010ffff0075a7 */ /* 0x000ea2000806110b */
[----:B------:R-:W-:Y:S01]  /*29a0*/  IMAD.X R6, RZ, RZ, R72, P4 ;  /* 0x000000ffff067224 */ /* 0x000fe200020e0648 */
[----:B------:R-:W-:-:S05]  /*29b0*/  IADD3 R9, P4, PT, R73, 0x43, RZ ;  /* 0x0000004349097810 */ /* 0x000fca0007f9e0ff */
        /* <DEDUP_REMOVED lines=9> */
[----:B------:R-:W-:Y:S01]  /*2a50*/  ISETP.GT.U32.AND P4, PT, R7, R22, PT ;  /* 0x000000160700720c */ /* 0x000fe20003f84070 */
[----:B--2---:R-:W-:-:S12]  /*2a60*/  @!P3 BRA `(.L_x_14) ;  /* 0x0000001c00dcb947 */ /* 0x004fd80003800000 */
.L_x_23:
[----:B------:R-:W-:Y:S01]  /*2a70*/  P2R R77, PR, RZ, 0x2 ;  /* 0x00000002ff4d7803 */ /* 0x000fe20000000000 */
[----:B------:R-:W-:Y:S01]  /*2a80*/  BAR.SYNC.DEFER_BLOCKING 0x0 ;  /* 0x0000000000007b1d */ /* 0x000fe20000010000 */
[----:B------:R-:W-:Y:S01]  /*2a90*/  ISETP.GT.U32.AND.EX P1, PT, R6, RZ, PT, P4 ;  /* 0x000000ff0600720c */ /* 0x000fe20003f24140 */
[----:B------:R-:W-:Y:S01]  /*2aa0*/  IMAD.U32 R70, R70, -0x80000000, RZ ;  /* 0x8000000046467824 */ /* 0x000fe200078e00ff */
[-C--:B------:R-:W-:Y:S02]  /*2ab0*/  ISETP.GT.U32.AND P3, PT, R9, R22.reuse, PT ;  /* 0x000000160900720c */ /* 0x080fe40003f64070 */
[----:B------:R-:W-:Y:S02]  /*2ac0*/  ISETP.GT.U32.AND P5, PT, R5, R22, PT ;  /* 0x000000160500720c */ /* 0x000fe40003fa4070 */
[----:B------:R-:W-:Y:S02]  /*2ad0*/  P2R R75, PR, RZ, 0x4 ;  /* 0x00000004ff4b7803 */ /* 0x000fe40000000000 */
[----:B------:R-:W-:-:S02]  /*2ae0*/  P2R R76, PR, RZ, 0x2 ;  /* 0x00000002ff4c7803 */ /* 0x000fc40000000000 */
[----:B------:R-:W-:Y:S02]  /*2af0*/  ISETP.GT.U32.AND.EX P2, PT, R8, RZ, PT, P3 ;  /* 0x000000ff0800720c */ /* 0x000fe40003f44130 */
[----:B------:R-:W-:Y:S02]  /*2b00*/  ISETP.GT.U32.AND.EX P1, PT, R4, RZ, PT, P5 ;  /* 0x000000ff0400720c */ /* 0x000fe40003f24150 */
[-C--:B------:R-:W-:Y:S02]  /*2b10*/  ISETP.GT.U32.AND P3, PT, R11, R22.reuse, PT ;  /* 0x000000160b00720c */ /* 0x080fe40003f64070 */
[-C--:B------:R-:W-:Y:S02]  /*2b20*/  ISETP.GT.U32.AND P4, PT, R13, R22.reuse, PT ;  /* 0x000000160d00720c */ /* 0x080fe40003f84070 */
[----:B------:R-:W-:Y:S02]  /*2b30*/  ISETP.GE.U32.AND P5, PT, R5, R22, PT ;  /* 0x000000160500720c */ /* 0x000fe40003fa6070 */
[----:B------:R-:W-:-:S02]  /*2b40*/  ISETP.GT.U32.AND.EX P3, PT, R10, RZ, PT, P3 ;  /* 0x000000ff0a00720c */ /* 0x000fc40003f64130 */
[----:B------:R-:W-:Y:S02]  /*2b50*/  ISETP.GT.U32.AND.EX P4, PT, R12, RZ, PT, P4 ;  /* 0x000000ff0c00720c */ /* 0x000fe40003f84140 */
[----:B------:R-:W-:Y:S02]  /*2b60*/  ISETP.GE.U32.AND.EX P5, PT, R4, RZ, PT, P5 ;  /* 0x000000ff0400720c */ /* 0x000fe40003fa6150 */
[-C--:B------:R-:W-:Y:S02]  /*2b70*/  ISETP.GT.U32.AND P6, PT, R15, R22.reuse, PT ;  /* 0x000000160f00720c */ /* 0x080fe40003fc4070 */
[----:B------:R-:W-:Y:S01]  /*2b80*/  LDTM.16dp32bit_t0_t15.x16 R4, tmem[UR16] ;  /* 0x00000010000479ee */ /* 0x000fe20008a00000 */
[----:B------:R-:W2:Y:S01]  /*2b90*/  LDTM.16dp32bit_t16_t31.x16 R4, tmem[UR16+0x10] ;  /* 0x00001010000479ee */ /* 0x000ea20008a20000 */
[----:B------:R-:W-:Y:S01]  /*2ba0*/  ISETP.GT.U32.AND.EX P6, PT, R74, RZ, PT, P6 ;  /* 0x000000ff4a00720c */ /* 0x000fe20003fc4160 */
[----:B-12---:R-:W-:Y:S01]  /*2bb0*/  FMUL R4, R4, UR42 ;  /* 0x0000002a04047c20 */ /* 0x006fe20008400000 */
[----:B------:R-:W-:Y:S01]  /*2bc0*/  FMUL R9, R9, UR42 ;  /* 0x0000002a09097c20 */ /* 0x000fe20008400000 */
[----:B------:R-:W-:Y:S01]  /*2bd0*/  FMUL R11, R11, UR42 ;  /* 0x0000002a0b0b7c20 */ /* 0x000fe20008400000 */
[----:B------:R-:W-:Y:S01]  /*2be0*/  FMUL R13, R13, UR42 ;  /* 0x0000002a0d0d7c20 */ /* 0x000fe20008400000 */
[----:B------:R-:W-:Y:S01]  /*2bf0*/  FMUL R14, R14, UR42 ;  /* 0x0000002a0e0e7c20 */ /* 0x000fe20008400000 */
[----:B------:R-:W-:Y:S01]  /*2c00*/  FSEL R71, R4, -INF , !P1 ;  /* 0xff80000004477808 */ /* 0x000fe20004800000 */
[----:B------:R-:W-:Y:S01]  /*2c10*/  FMUL R4, R5, UR42 ;  /* 0x0000002a05047c20 */ /* 0x000fe20008400000 */
[----:B------:R-:W-:Y:S01]  /*2c20*/  FMUL R5, R6, UR42 ;  /* 0x0000002a06057c20 */ /* 0x000fe20008400000 */
[----:B------:R-:W-:Y:S01]  /*2c30*/  FMUL R6, R8, UR42 ;  /* 0x0000002a08067c20 */ /* 0x000fe20008400000 */
[----:B------:R-:W-:Y:S01]  /*2c40*/  FSEL R9, R9, -INF , !P4 ;  /* 0xff80000009097808 */ /* 0x000fe20006000000 */
[----:B------:R-:W-:Y:S01]  /*2c50*/  FMUL R8, R10, UR42 ;  /* 0x0000002a0a087c20 */ /* 0x000fe20008400000 */
[----:B------:R-:W-:Y:S01]  /*2c60*/  FMUL R10, R12, UR42 ;  /* 0x0000002a0c0a7c20 */ /* 0x000fe20008400000 */
[----:B------:R-:W-:Y:S01]  /*2c70*/  FSEL R4, R4, -INF , !P5 ;  /* 0xff80000004047808 */ /* 0x000fe20006800000 */
[----:B------:R-:W-:Y:S01]  /*2c80*/  FMUL R15, R15, UR42 ;  /* 0x0000002a0f0f7c20 */ /* 0x000fe20008400000 */
[----:B------:R-:W-:Y:S01]  /*2c90*/  FSEL R6, R6, -INF , !P3 ;  /* 0xff80000006067808 */ /* 0x000fe20005800000 */
[----:B------:R-:W-:Y:S01]  /*2ca0*/  FMUL R7, R7, UR42 ;  /* 0x0000002a07077c20 */ /* 0x000fe20008400000 */
[-C--:B------:R-:W-:Y:S01]  /*2cb0*/  ISETP.GT.U32.AND P3, PT, R73, R22.reuse, PT ;  /* 0x000000164900720c */ /* 0x080fe20003f64070 */
[----:B------:R-:W-:Y:S01]  /*2cc0*/  FMUL R16, R16, UR42 ;  /* 0x0000002a10107c20 */ /* 0x000fe20008400000 */
[--C-:B------:R-:W-:Y:S01]  /*2cd0*/  LOP3.LUT R73, R50, 0x8, R23.reuse, 0xfe, !PT ;  /* 0x0000000832497812 */ /* 0x100fe200078efe17 */
[----:B------:R-:W-:Y:S01]  /*2ce0*/  FMUL R17, R17, UR42 ;  /* 0x0000002a11117c20 */ /* 0x000fe20008400000 */
[----:B------:R-:W-:Y:S01]  /*2cf0*/  ISETP.GT.U32.AND.EX P3, PT, R72, RZ, PT, P3 ;  /* 0x000000ff4800720c */ /* 0x000fe20003f64130 */
[----:B------:R-:W-:Y:S01]  /*2d00*/  FMUL R18, R18, UR42 ;  /* 0x0000002a12127c20 */ /* 0x000fe20008400000 */
[----:B------:R-:W-:Y:S01]  /*2d10*/  ISETP.GT.U32.AND P4, PT, R73, R22, PT ;  /* 0x000000164900720c */ /* 0x000fe20003f84070 */
[----:B------:R-:W-:Y:S01]  /*2d20*/  FMUL R19, R19, UR42 ;  /* 0x0000002a13137c20 */ /* 0x000fe20008400000 */
[----:B------:R-:W-:-:S02]  /*2d30*/  LOP3.LUT R73, R50, 0x9, R23, 0xfe, !PT ;  /* 0x0000000932497812 */ /* 0x000fc400078efe17 */
[----:B------:R-:W-:Y:S02]  /*2d40*/  FSEL R11, R11, -INF , !P3 ;  /* 0xff8000000b0b7808 */ /* 0x000fe40005800000 */
[-C--:B------:R-:W-:Y:S02]  /*2d50*/  ISETP.GT.U32.AND P3, PT, R73, R22.reuse, PT ;  /* 0x000000164900720c */ /* 0x080fe40003f64070 */
[----:B------:R-:W-:Y:S02]  /*2d60*/  ISETP.GT.U32.AND.EX P4, PT, R49, RZ, PT, P4 ;  /* 0x000000ff3100720c */ /* 0x000fe40003f84140 */
[----:B------:R-:W-:Y:S02]  /*2d70*/  LOP3.LUT R73, R50, 0xa, R23, 0xfe, !PT ;  /* 0x0000000a32497812 */ /* 0x000fe400078efe17 */
[----:B------:R-:W-:Y:S02]  /*2d80*/  FSEL R10, R10, -INF , !P4 ;  /* 0xff8000000a0a7808 */ /* 0x000fe40006000000 */
[----:B------:R-:W-:-:S02]  /*2d90*/  ISETP.GT.U32.AND P4, PT, R73, R22, PT ;  /* 0x000000164900720c */ /* 0x000fc40003f84070 */
[----:B------:R-:W-:Y:S02]  /*2da0*/  ISETP.GT.U32.AND.EX P3, PT, R49, RZ, PT, P3 ;  /* 0x000000ff3100720c */ /* 0x000fe40003f64130 */
[C-C-:B------:R-:W-:Y:S02]  /*2db0*/  LOP3.LUT R73, R50.reuse, 0xb, R23.reuse, 0xfe, !PT ;  /* 0x0000000b32497812 */ /* 0x140fe400078efe17 */
[----:B------:R-:W-:Y:S02]  /*2dc0*/  FSEL R13, R13, -INF , !P3 ;  /* 0xff8000000d0d7808 */ /* 0x000fe40005800000 */
[----:B------:R-:W-:Y:S02]  /*2dd0*/  ISETP.GT.U32.AND P3, PT, R73, R22, PT ;  /* 0x000000164900720c */ /* 0x000fe40003f64070 */
[----:B------:R-:W-:Y:S02]  /*2de0*/  ISETP.GT.U32.AND.EX P4, PT, R49, RZ, PT, P4 ;  /* 0x000000ff3100720c */ /* 0x000fe40003f84140 */
[----:B------:R-:W-:-:S02]  /*2df0*/  LOP3.LUT R73, R50, 0xc, R23, 0xfe, !PT ;  /* 0x0000000c32497812 */ /* 0x000fc400078efe17 */
[----:B------:R-:W-:Y:S02]  /*2e00*/  ISETP.NE.AND P5, PT, R76, RZ, PT ;  /* 0x000000ff4c00720c */ /* 0x000fe40003fa5270 */
[----:B------:R-:W-:Y:S02]  /*2e10*/  FSEL R14, R14, -INF , !P4 ;  /* 0xff8000000e0e7808 */ /* 0x000fe40006000000 */
[----:B------:R-:W-:Y:S02]  /*2e20*/  ISETP.GT.U32.AND P4, PT, R73, R22, PT ;  /* 0x000000164900720c */ /* 0x000fe40003f84070 */
[----:B------:R-:W-:Y:S02]  /*2e30*/  ISETP.GT.U32.AND.EX P3, PT, R49, RZ, PT, P3 ;  /* 0x000000ff3100720c */ /* 0x000fe40003f64130 */
[----:B------:R-:W-:Y:S02]  /*2e40*/  LOP3.LUT R73, R50, 0xf, R23, 0xfe, !PT ;  /* 0x0000000f32497812 */ /* 0x000fe400078efe17 */
[----:B------:R-:W-:-:S02]  /*2e50*/  FSEL R5, R5, -INF , !P5 ;  /* 0xff80000005057808 */ /* 0x000fc40006800000 */
[----:B------:R-:W-:Y:S02]  /*2e60*/  FSEL R15, R15, -INF , !P3 ;  /* 0xff8000000f0f7808 */ /* 0x000fe40005800000 */
[----:B------:R-:W-:Y:S02]  /*2e70*/  ISETP.GT.U32.AND P3, PT, R73, R22, PT ;  /* 0x000000164900720c */ /* 0x000fe40003f64070 */
[----:B------:R-:W-:Y:S02]  /*2e80*/  ISETP.GT.U32.AND.EX P4, PT, R49, RZ, PT, P4 ;  /* 0x000000ff3100720c */ /* 0x000fe40003f84140 */
[----:B------:R-:W-:Y:S02]  /*2e90*/  LOP3.LUT R73, R50, 0xd, R23, 0xfe, !PT ;  /* 0x0000000d32497812 */ /* 0x000fe400078efe17 */
[----:B------:R-:W-:Y:S02]  /*2ea0*/  FSEL R7, R7, -INF , !P2 ;  /* 0xff80000007077808 */ /* 0x000fe40005000000 */
[----:B------:R-:W-:-:S02]  /*2eb0*/  FMNMX3 R12, R71, R4, R5, !PT ;  /* 0x00000004470c7276 */ /* 0x000fc40007800005 */
[----:B------:R-:W-:Y:S02]  /*2ec0*/  FSEL R16, R16, -INF , !P4 ;  /* 0xff80000010107808 */ /* 0x000fe40006000000 */
[----:B------:R-:W-:Y:S02]  /*2ed0*/  ISETP.GT.U32.AND P4, PT, R73, R22, PT ;  /* 0x000000164900720c */ /* 0x000fe40003f84070 */
[----:B------:R-:W-:Y:S02]  /*2ee0*/  FSEL R8, R8, -INF , !P6 ;  /* 0xff80000008087808 */ /* 0x000fe40007000000 */
[----:B------:R-:W-:Y:S02]  /*2ef0*/  FMNMX3 R12, R12, R7, R6, !PT ;  /* 0x000000070c0c7276 */ /* 0x000fe40007800006 */
[----:B------:R-:W-:Y:S02]  /*2f00*/  ISETP.GT.U32.AND.EX P4, PT, R49, RZ, PT, P4 ;  /* 0x000000ff3100720c */ /* 0x000fe40003f84140 */
[----:B------:R-:W-:-:S02]  /*2f10*/  FMNMX3 R12, R12, R9, R8, !PT ;  /* 0x000000090c0c7276 */ /* 0x000fc40007800008 */
[----:B------:R-:W-:Y:S02]  /*2f20*/  LOP3.LUT R73, R50, 0xe, R23, 0xfe, !PT ;  /* 0x0000000e32497812 */ /* 0x000fe400078efe17 */
[----:B------:R-:W-:Y:S02]  /*2f30*/  FSEL R17, R17, -INF , !P4 ;  /* 0xff80000011117808 */ /* 0x000fe40006000000 */
[----:B------:R-:W-:Y:S02]  /*2f40*/  ISETP.GT.U32.AND P4, PT, R73, R22, PT ;  /* 0x000000164900720c */ /* 0x000fe40003f84070 */
[----:B------:R-:W-:Y:S02]  /*2f50*/  FMNMX3 R12, R12, R11, R10, !PT ;  /* 0x0000000b0c0c7276 */ /* 0x000fe4000780000a */
[----:B------:R-:W-:Y:S02]  /*2f60*/  ISETP.GT.U32.AND.EX P4, PT, R49, RZ, PT, P4 ;  /* 0x000000ff3100720c */ /* 0x000fe40003f84140 */
[----:B------:R-:W-:-:S02]  /*2f70*/  FMNMX3 R12, R12, R13, R14, !PT ;  /* 0x0000000d0c0c7276 */ /* 0x000fc4000780000e */
[----:B------:R-:W-:Y:S02]  /*2f80*/  ISETP.GT.U32.AND.EX P3, PT, R49, RZ, PT, P3 ;  /* 0x000000ff3100720c */ /* 0x000fe40003f64130 */
[----:B------:R-:W-:Y:S02]  /*2f90*/  FSEL R18, R18, -INF , !P4 ;  /* 0xff80000012127808 */ /* 0x000fe40006000000 */
[----:B------:R-:W-:Y:S02]  /*2fa0*/  FMNMX3 R12, R12, R15, R16, !PT ;  /* 0x0000000f0c0c7276 */ /* 0x000fe40007800010 */
[----:B------:R-:W-:Y:S02]  /*2fb0*/  FSEL R19, R19, -INF , !P3 ;  /* 0xff80000013137808 */ /* 0x000fe40005800000 */
[----:B------:R-:W-:Y:S02]  /*2fc0*/  FMNMX3 R12, R12, R17, R18, !PT ;  /* 0x000000110c0c7276 */ /* 0x000fe40007800012 */
[----:B------:R-:W-:-:S02]  /*2fd0*/  LOP3.LUT P5, RZ, R0, 0xff, RZ, 0xc0, !PT ;  /* 0x000000ff00ff7812 */ /* 0x000fc400078ac0ff */
[----:B------:R-:W-:Y:S02]  /*2fe0*/  FMNMX R12, R19, R12, !PT ;  /* 0x0000000c130c7209 */ /* 0x000fe40007800000 */
[----:B------:R-:W-:Y:S02]  /*2ff0*/  ISETP.NE.AND P2, PT, R75, RZ, PT ;  /* 0x000000ff4b00720c */ /* 0x000fe40003f45270 */
[----:B------:R-:W-:Y:S01]  /*3000*/  ISETP.NE.AND P1, PT, R77, RZ, PT ;  /* 0x000000ff4d00720c */ /* 0x000fe20003f25270 */
[----:B------:R-:W1:Y:S06]  /*3010*/  SHFL.BFLY PT, R73, R12, 0x10, 0x1f ;  /* 0x0e001f000c497f89 */ /* 0x000e6c00000e0000 */
[----:B------:R-:W2:Y:S01]  /*3020*/  @!P5 SYNCS.CCTL.IV [UR11+0x4010] ;  /* 0x00401000ff00d9b1 */ /* 0x000ea2000800000b */
[----:B------:R-:W-:Y:S01]  /*3030*/  NOP ;  /* 0x0000000000007918 */ /* 0x000fe20000000000 */
[----:B-1----:R-:W-:-:S05]  /*3040*/  FMNMX R75, R12, R73, !PT ;  /* 0x000000490c4b7209 */ /* 0x002fca0007800000 */
[----:B--2---:R-:W-:Y:S01]  /*3050*/  @!P0 STS [R28+UR11+0x2000], R75 ;  /* 0x0020004b1c008988 */ /* 0x004fe2000800080b */
[----:B------:R-:W-:Y:S06]  /*3060*/  BAR.SYNC.DEFER_BLOCKING 0x0 ;  /* 0x0000000000007b1d */ /* 0x000fec0000010000 */
[----:B------:R-:W1:Y:S04]  /*3070*/  @!P1 LDS R51, [R29+0x2000] ;  /* 0x002000001d339984 */ /* 0x000e680000000800 */
[----:B-1----:R-:W1:Y:S02]  /*3080*/  SHFL.BFLY PT, R72, R51, 0x1, 0x1f ;  /* 0x0c201f0033487f89 */ /* 0x002e6400000e0000 */
[----:B-1----:R-:W-:-:S05]  /*3090*/  FMNMX R72, R51, R72, !PT ;  /* 0x0000004833487209 */ /* 0x002fca0007800000 */
[----:B------:R-:W-:Y:S01]  /*30a0*/  @P2 STS [R29+0x2000], R72 ;  /* 0x002000481d002388 */ /* 0x000fe20000000800 */
[----:B------:R-:W-:Y:S06]  /*30b0*/  BAR.SYNC.DEFER_BLOCKING 0x0 ;  /* 0x0000000000007b1d */ /* 0x000fec0000010000 */
[----:B------:R-:W1:Y:S02]  /*30c0*/  LDS R12, [R24+UR11+0x2000] ;  /* 0x0020000b180c7984 */ /* 0x000e640008000800 */
[----:B-1----:R-:W-:-:S05]  /*30d0*/  FMNMX R12, R12, R53, !PT ;  /* 0x000000350c0c7209 */ /* 0x002fca0007800000 */
[--C-:B------:R-:W-:Y:S01]  /*30e0*/  FADD R71, R71, -R12.reuse ;  /* 0x8000000c47477221 */ /* 0x100fe20000000000 */
[--C-:B------:R-:W-:Y:S01]  /*30f0*/  FADD R6, R6, -R12.reuse ;  /* 0x8000000c06067221 */ /* 0x100fe20000000000 */
[--C-:B------:R-:W-:Y:S01]  /*3100*/  FADD R9, R9, -R12.reuse ;  /* 0x8000000c09097221 */ /* 0x100fe20000000000 */
[--C-:B------:R-:W-:Y:S01]  /*3110*/  FADD R8, R8, -R12.reuse ;  /* 0x8000000c08087221 */ /* 0x100fe20000000000 */
[----:B------:R-:W-:Y:S01]  /*3120*/  FMUL R73, R71, 1.4426950216293334961 ;  /* 0x3fb8aa3b47497820 */ /* 0x000fe20000400000 */
[--C-:B------:R-:W-:Y:S01]  /*3130*/  FADD R71, R4, -R12.reuse ;  /* 0x8000000c04477221 */ /* 0x100fe20000000000 */
[----:B------:R-:W-:Y:S01]  /*3140*/  FMUL R6, R6, 1.4426950216293334961 ;  /* 0x3fb8aa3b06067820 */ /* 0x000fe20000400000 */
[----:B------:R-:W-:Y:S01]  /*3150*/  FMUL R9, R9, 1.4426950216293334961 ;  /* 0x3fb8aa3b09097820 */ /* 0x000fe20000400000 */
[----:B------:R1:W-:Y:S01]  /*3160*/  MUFU.EX2 R4, R73 ;  /* 0x0000004900047308 */ /* 0x0003e20000000800 */
[----:B------:R-:W-:Y:S01]  /*3170*/  FMUL R74, R71, 1.4426950216293334961 ;  /* 0x3fb8aa3b474a7820 */ /* 0x000fe20000400000 */
[--C-:B------:R-:W-:Y:S01]  /*3180*/  FADD R71, R5, -R12.reuse ;  /* 0x8000000c05477221 */ /* 0x100fe20000000000 */
[----:B------:R-:W-:Y:S01]  /*3190*/  FMUL R8, R8, 1.4426950216293334961 ;  /* 0x3fb8aa3b08087820 */ /* 0x000fe20000400000 */
[--C-:B------:R-:W-:Y:S01]  /*31a0*/  FADD R11, R11, -R12.reuse ;  /* 0x8000000c0b0b7221 */ /* 0x100fe20000000000 */
[--C-:B------:R-:W-:Y:S01]  /*31b0*/  FADD R15, R15, -R12.reuse ;  /* 0x8000000c0f0f7221 */ /* 0x100fe20000000000 */
[----:B------:R-:W-:Y:S01]  /*31c0*/  FMUL R75, R71, 1.4426950216293334961 ;  /* 0x3fb8aa3b474b7820 */ /* 0x000fe20000400000 */
[--C-:B------:R-:W-:Y:S01]  /*31d0*/  FADD R71, R7, -R12.reuse ;  /* 0x8000000c07477221 */ /* 0x100fe20000000000 */
[----:B------:R-:W2:Y:S01]  /*31e0*/  MUFU.EX2 R5, R74 ;  /* 0x0000004a00057308 */ /* 0x000ea20000000800 */
[----:B------:R-:W-:Y:S01]  /*31f0*/  FMUL R11, R11, 1.4426950216293334961 ;  /* 0x3fb8aa3b0b0b7820 */ /* 0x000fe20000400000 */
[--C-:B------:R-:W-:Y:S01]  /*3200*/  FADD R10, R10, -R12.reuse ;  /* 0x8000000c0a0a7221 */ /* 0x100fe20000000000 */
[----:B------:R-:W-:Y:S01]  /*3210*/  FMUL R71, R71, 1.4426950216293334961 ;  /* 0x3fb8aa3b47477820 */ /* 0x000fe20000400000 */
[----:B-1----:R-:W-:Y:S01]  /*3220*/  FMUL R73, R15, 1.4426950216293334961 ;  /* 0x3fb8aa3b0f497820 */ /* 0x002fe20000400000 */
[--C-:B------:R-:W-:Y:S01]  /*3230*/  FADD R13, R13, -R12.reuse ;  /* 0x8000000c0d0d7221 */ /* 0x100fe20000000000 */
[----:B------:R-:W-:Y:S01]  /*3240*/  FMUL R10, R10, 1.4426950216293334961 ;  /* 0x3fb8aa3b0a0a7820 */ /* 0x000fe20000400000 */
[--C-:B------:R-:W-:Y:S01]  /*3250*/  FADD R16, R16, -R12.reuse ;  /* 0x8000000c10107221 */ /* 0x100fe20000000000 */
[----:B------:R-:W1:Y:S01]  /*3260*/  MUFU.EX2 R7, R75 ;  /* 0x0000004b00077308 */ /* 0x000e620000000800 */
[--C-:B------:R-:W-:Y:S01]  /*3270*/  FADD R14, R14, -R12.reuse ;  /* 0x8000000c0e0e7221 */ /* 0x100fe20000000000 */
[----:B------:R-:W-:Y:S01]  /*3280*/  FMUL R13, R13, 1.4426950216293334961 ;  /* 0x3fb8aa3b0d0d7820 */ /* 0x000fe20000400000 */
[--C-:B------:R-:W-:Y:S01]  /*3290*/  FADD R17, R17, -R12.reuse ;  /* 0x8000000c11117221 */ /* 0x100fe20000000000 */
[----:B------:R-:W-:Y:S01]  /*32a0*/  FADD R19, R19, -R12 ;  /* 0x8000000c13137221 */ /* 0x000fe20000000000 */
[----:B------:R-:W-:-:S03]  /*32b0*/  FMUL R14, R14, 1.4426950216293334961 ;  /* 0x3fb8aa3b0e0e7820 */ /* 0x000fc60000400000 */
[----:B------:R-:W3:Y:S01]  /*32c0*/  MUFU.EX2 R72, R71 ;  /* 0x0000004700487308 */ /* 0x000ee20000000800 */
[----:B--2---:R-:W-:Y:S01]  /*32d0*/  FADD R74, R4, R5 ;  /* 0x00000005044a7221 */ /* 0x004fe20000000000 */
[----:B------:R-:W-:-:S06]  /*32e0*/  F2FP.BF16.F32.PACK_AB R4, R5, R4 ;  /* 0x000000040504723e */ /* 0x000fcc00000010ff */
[----:B------:R-:W2:Y:S01]  /*32f0*/  MUFU.EX2 R6, R6 ;  /* 0x0000000600067308 */ /* 0x000ea20000000800 */
[----:B-1----:R-:W-:Y:S01]  /*3300*/  FADD R15, R7, R74 ;  /* 0x0000004a070f7221 */ /* 0x002fe20000000000 */
[----:B------:R-:W-:-:S06]  /*3310*/  FMUL R74, R17, 1.4426950216293334961 ;  /* 0x3fb8aa3b114a7820 */ /* 0x000fcc0000400000 */
[----:B------:R-:W1:Y:S01]  /*3320*/  MUFU.EX2 R9, R9 ;  /* 0x0000000900097308 */ /* 0x000e620000000800 */
[----:B---3--:R-:W-:Y:S01]  /*3330*/  FADD R75, R72, R15 ;  /* 0x0000000f484b7221 */ /* 0x008fe20000000000 */
[----:B------:R-:W-:Y:S01]  /*3340*/  FMUL R15, R16, 1.4426950216293334961 ;  /* 0x3fb8aa3b100f7820 */ /* 0x000fe20000400000 */
[----:B------:R-:W-:-:S05]  /*3350*/  F2FP.BF16.F32.PACK_AB R5, R72, R7 ;  /* 0x000000074805723e */ /* 0x000fca00000010ff */
[----:B------:R-:W3:Y:S01]  /*3360*/  MUFU.EX2 R8, R8 ;  /* 0x0000000800087308 */ /* 0x000ee20000000800 */
[----:B--2---:R-:W-:-:S07]  /*3370*/  FADD R16, R6, R75 ;  /* 0x0000004b06107221 */ /* 0x004fce0000000000 */
[----:B------:R-:W2:Y:S08]  /*3380*/  MUFU.EX2 R11, R11 ;  /* 0x0000000b000b7308 */ /* 0x000eb00000000800 */
[----:B------:R-:W4:Y:S08]  /*3390*/  MUFU.EX2 R10, R10 ;  /* 0x0000000a000a7308 */ /* 0x000f300000000800 */
[----:B------:R1:W5:Y:S08]  /*33a0*/  MUFU.EX2 R71, R13 ;  /* 0x0000000d00477308 */ /* 0x0003700000000800 */
[----:B------:R-:W0:Y:S01]  /*33b0*/  MUFU.EX2 R14, R14 ;  /* 0x0000000e000e7308 */ /* 0x000e220000000800 */
[----:B-1----:R-:W-:-:S04]  /*33c0*/  FADD R13, R9, R16 ;  /* 0x00000010090d7221 */ /* 0x002fc80000000000 */
[----:B---3--:R-:W-:Y:S01]  /*33d0*/  FADD R16, R8, R13 ;  /* 0x0000000d08107221 */ /* 0x008fe20000000000 */
[----:B------:R-:W-:Y:S02]  /*33e0*/  FADD R13, R18, -R12 ;  /* 0x8000000c120d7221 */ /* 0x000fe40000000000 */
[----:B------:R-:W1:Y:S01]  /*33f0*/  MUFU.EX2 R73, R73 ;  /* 0x0000004900497308 */ /* 0x000e620000000800 */
[----:B--2---:R-:W-:Y:S01]  /*3400*/  FADD R17, R11, R16 ;  /* 0x000000100b117221 */ /* 0x004fe20000000000 */
[----:B------:R-:W-:-:S03]  /*3410*/  FMUL R13, R13, 1.4426950216293334961 ;  /* 0x3fb8aa3b0d0d7820 */ /* 0x000fc60000400000 */
[----:B----4-:R-:W-:-:S03]  /*3420*/  FADD R16, R10, R17 ;  /* 0x000000110a107221 */ /* 0x010fc60000000000 */
[----:B------:R-:W2:Y:S01]  /*3430*/  MUFU.EX2 R15, R15 ;  /* 0x0000000f000f7308 */ /* 0x000ea20000000800 */
[----:B-----5:R-:W-:Y:S01]  /*3440*/  FADD R75, R71, R16 ;  /* 0x00000010474b7221 */ /* 0x020fe20000000000 */
[----:B------:R-:W-:-:S03]  /*3450*/  FMUL R16, R19, 1.4426950216293334961 ;  /* 0x3fb8aa3b13107820 */ /* 0x000fc60000400000 */
[----:B0-----:R-:W-:-:S03]  /*3460*/  FADD R76, R14, R75 ;  /* 0x0000004b0e4c7221 */ /* 0x001fc60000000000 */
[----:B------:R-:W0:Y:S01]  /*3470*/  MUFU.EX2 R18, R74 ;  /* 0x0000004a00127308 */ /* 0x000e220000000800 */
[----:B-1----:R-:W-:-:S07]  /*3480*/  FADD R76, R73, R76 ;  /* 0x0000004c494c7221 */ /* 0x002fce0000000000 */
[----:B------:R-:W1:Y:S01]  /*3490*/  MUFU.EX2 R17, R13 ;  /* 0x0000000d00117308 */ /* 0x000e620000000800 */
[----:B--2---:R-:W-:-:S07]  /*34a0*/  FADD R19, R15, R76 ;  /* 0x0000004c0f137221 */ /* 0x004fce0000000000 */
[----:B------:R-:W2:Y:S01]  /*34b0*/  MUFU.EX2 R16, R16 ;  /* 0x0000001000107308 */ /* 0x000ea20000000800 */
[----:B0-----:R-:W-:-:S04]  /*34c0*/  FADD R74, R18, R19 ;  /* 0x00000013124a7221 */ /* 0x001fc80000000000 */
[----:B-1----:R-:W-:-:S04]  /*34d0*/  FADD R19, R17, R74 ;  /* 0x0000004a11137221 */ /* 0x002fc80000000000 */
[----:B--2---:R-:W-:-:S05]  /*34e0*/  FADD R19, R16, R19 ;  /* 0x0000001310137221 */ /* 0x004fca0000000000 */
[----:B------:R-:W0:Y:S02]  /*34f0*/  SHFL.BFLY PT, R74, R19, 0x10, 0x1f ;  /* 0x0e001f00134a7f89 */ /* 0x000e2400000e0000 */
[----:B0-----:R-:W-:Y:S01]  /*3500*/  FADD R75, R19, R74 ;  /* 0x0000004a134b7221 */ /* 0x001fe20000000000 */
[----:B------:R-:W-:Y:S06]  /*3510*/  BAR.SYNC.DEFER_BLOCKING 0x0 ;  /* 0x0000000000007b1d */ /* 0x000fec0000010000 */
[----:B------:R-:W-:Y:S02]  /*3520*/  @!P0 STS [R28+UR11+0x2000], R75 ;  /* 0x0020004b1c008988 */ /* 0x000fe4000800080b */
[----:B------:R-:W-:Y:S06]  /*3530*/  BAR.SYNC.DEFER_BLOCKING 0x0 ;  /* 0x0000000000007b1d */ /* 0x000fec0000010000 */
[----:B------:R-:W0:Y:S04]  /*3540*/  @!P1 LDS R52, [R29+0x2000] ;  /* 0x002000001d349984 */ /* 0x000e280000000800 */
[----:B0-----:R-:W0:Y:S02]  /*3550*/  SHFL.BFLY PT, R13, R52, 0x1, 0x1f ;  /* 0x0c201f00340d7f89 */ /* 0x001e2400000e0000 */
[----:B0-----:R-:W-:-:S05]  /*3560*/  FADD R74, R52, R13 ;  /* 0x0000000d344a7221 */ /* 0x001fca0000000000 */
[----:B------:R0:W-:Y:S01]  /*3570*/  @P2 STS [R29+0x2000], R74 ;  /* 0x0020004a1d002388 */ /* 0x0001e20000000800 */
[----:B------:R-:W-:Y:S06]  /*3580*/  BAR.SYNC.DEFER_BLOCKING 0x0 ;  /* 0x0000000000007b1d */ /* 0x000fec0000010000 */
[----:B------:R0:W1:Y:S01]  /*3590*/  LDS R13, [R24+UR11+0x2000] ;  /* 0x0020000b180d7984 */ /* 0x0000620008000800 */
[----:B------:R-:W2:Y:S02]  /*35a0*/  SYNCS.PHASECHK.TRANS64.TRYWAIT P3, [UR15], R70 ;  /* 0x00000046ff0075a7 */ /* 0x000ea4000806110f */
[----:B012---:R-:W-:Y:S05]  /*35b0*/  @!P3 BRA `(.L_x_15) ;  /* 0x000000140014b947 */ /* 0x007fea0003800000 */
.L_x_24:
[----:B------:R-:W-:Y:S01]  /*35c0*/  F2FP.BF16.F32.PACK_AB R7, R11, R8 ;  /* 0x000000080b07723e */ /* 0x000fe200000010ff */
[C---:B------:R-:W-:Y:S01]  /*35d0*/  IMAD.WIDE R74, R48.reuse, 0x2, R68 ;  /* 0x00000002304a7825 */ /* 0x040fe200078e0244 */
[----:B------:R-:W-:Y:S02]  /*35e0*/  F2FP.BF16.F32.PACK_AB R8, R71, R10 ;  /* 0x0000000a4708723e */ /* 0x000fe400000010ff */
[----:B------:R-:W-:Y:S01]  /*35f0*/  F2FP.BF16.F32.PACK_AB R6, R9, R6 ;  /* 0x000000060906723e */ /* 0x000fe200000010ff */
[C---:B------:R-:W-:Y:S01]  /*3600*/  IMAD.WIDE R70, R48.reuse, 0x2, R56 ;  /* 0x0000000230467825 */ /* 0x040fe200078e0238 */
[----:B------:R-:W-:Y:S01]  /*3610*/  F2FP.BF16.F32.PACK_AB R9, R73, R14 ;  /* 0x0000000e4909723e */ /* 0x000fe200000010ff */
[----:B------:R-:W2:Y:S02]  /*3620*/  LDG.E.U16 R74, desc[UR26][R74.64] ;  /* 0x0000001a4a4a7981 */ /* 0x000ea4000c1e1500 */
[C---:B------:R-:W-:Y:S02]  /*3630*/  IMAD.WIDE R76, R48.reuse, 0x2, R60 ;  /* 0x00000002304c7825 */ /* 0x040fe400078e023c */
[----:B------:R0:W3:Y:S02]  /*3640*/  LDG.E.U16 R14, desc[UR26][R70.64] ;  /* 0x0000001a460e7981 */ /* 0x0000e4000c1e1500 */
[----:B------:R-:W-:-:S02]  /*3650*/  IMAD.WIDE R72, R48, 0x2, R66 ;  /* 0x0000000230487825 */ /* 0x000fc400078e0242 */
[----:B------:R-:W4:Y:S02]  /*3660*/  LDG.E.U16 R76, desc[UR26][R76.64] ;  /* 0x0000001a4c4c7981 */ /* 0x000f24000c1e1500 */
[C---:B------:R-:W-:Y:S02]  /*3670*/  IMAD.WIDE R10, R48.reuse, 0x2, R64 ;  /* 0x00000002300a7825 */ /* 0x040fe400078e0240 */
[----:B------:R1:W5:Y:S02]  /*3680*/  LDG.E.U16 R19, desc[UR26][R72.64] ;  /* 0x0000001a48137981 */ /* 0x000364000c1e1500 */
[C---:B0-----:R-:W-:Y:S02]  /*3690*/  IMAD.WIDE R70, R48.reuse, 0x2, R62 ;  /* 0x0000000230467825 */ /* 0x041fe400078e023e */
[----:B------:R-:W5:Y:S04]  /*36a0*/  LDG.E.U16 R75, desc[UR26][R10.64] ;  /* 0x0000001a0a4b7981 */ /* 0x000f68000c1e1500 */
[----:B------:R0:W5:Y:S01]  /*36b0*/  LDG.E.U16 R77, desc[UR26][R70.64] ;  /* 0x0000001a464d7981 */ /* 0x000162000c1e1500 */
[----:B-1----:R-:W-:-:S06]  /*36c0*/  IMAD.WIDE R72, R48, 0x2, R58 ;  /* 0x0000000230487825 */ /* 0x002fcc00078e023a */
[----:B------:R-:W5:Y:S01]  /*36d0*/  LDG.E.U16 R73, desc[UR26][R72.64] ;  /* 0x0000001a48497981 */ /* 0x000f62000c1e1500 */
[----:B0-----:R-:W-:-:S06]  /*36e0*/  IMAD.WIDE R70, R48, 0x2, R54 ;  /* 0x0000000230467825 */ /* 0x001fcc00078e0236 */
[----:B------:R-:W5:Y:S01]  /*36f0*/  LDG.E.U16 R71, desc[UR26][R70.64] ;  /* 0x0000001a46477981 */ /* 0x000f62000c1e1500 */
[----:B------:R-:W-:Y:S02]  /*3700*/  F2FP.BF16.F32.PACK_AB R10, R18, R15 ;  /* 0x0000000f120a723e */ /* 0x000fe400000010ff */
[----:B------:R-:W-:Y:S01]  /*3710*/  F2FP.BF16.F32.PACK_AB R11, R16, R17 ;  /* 0x00000011100b723e */ /* 0x000fe200000010ff */
[----:B------:R-:W-:-:S03]  /*3720*/  FADD R15, -R12, R53 ;  /* 0x000000350c0f7221 */ /* 0x000fc60000000100 */
[----:B------:R-:W-:Y:S01]  /*3730*/  STTM.16dp32bit_t0_t15.x8 tmem[UR14+0x20], R4 ;  /* 0x00002004000079ed */ /* 0x000fe2000898000e */
[----:B------:R-:W-:Y:S01]  /*3740*/  STTM.16dp32bit_t16_t31.x8 tmem[UR14+0x28], R4 ;  /* 0x00002804000079ed */ /* 0x000fe200089a000e */
[----:B------:R-:W-:-:S04]  /*3750*/  FMUL R15, R15, 1.4426950216293334961 ;  /* 0x3fb8aa3b0f0f7820 */ /* 0x000fc80000400000 */
[----:B------:R-:W0:Y:S01]  /*3760*/  MUFU.EX2 R16, R15 ;  /* 0x0000000f00107308 */ /* 0x000e220000000800 */
[----:B------:R-:W-:Y:S01]  /*3770*/  ULEA UR15, UR30, UR11, 0x3 ;  /* 0x0000000b1e0f7291 */ /* 0x000fe2000f8e18ff */
[----:B------:R-:W-:-:S03]  /*3780*/  UMOV UR6, UR7 ;  /* 0x0000000700067c82 */ /* 0x000fc60008000000 */
[----:B------:R-:W-:Y:S01]  /*3790*/  UIADD3 UR15, UPT, UPT, UR15, 0x4000, URZ ;  /* 0x000040000f0f7890 */ /* 0x000fe2000fffe0ff */
        /* <DEDUP_REMOVED lines=8> */
[----:B------:R-:W2:Y:S02]  /*3820*/  FENCE.VIEW.ASYNC.T ;  /* 0x00000000000073c6 */ /* 0x000ea40000000200 */
[----:B--2---:R-:W-:Y:S06]  /*3830*/  BAR.SYNC.DEFER_BLOCKING 0x0 ;  /* 0x0000000000007b1d */ /* 0x004fec0000010000 */
[----:B------:R-:W-:Y:S01]  /*3840*/  LDTM.16dp32bit_t0_t15.x8 R4, tmem[UR14] ;  /* 0x0000000e000479ee */ /* 0x000fe20008980000 */
[----:B------:R-:W0:Y:S01]  /*3850*/  LDTM.16dp32bit_t16_t31.x8 R4, tmem[UR14+0x8] ;  /* 0x0000080e000479ee */ /* 0x000e2200089a0000 */
[----:B------:R-:W-:Y:S01]  /*3860*/  NOP ;  /* 0x0000000000007918 */ /* 0x000fe20000000000 */
[C---:B0-----:R-:W-:Y:S01]  /*3870*/  FMUL R4, R16.reuse, R4 ;  /* 0x0000000410047220 */ /* 0x041fe20000400000 */
        /* <DEDUP_REMOVED lines=8> */
[----:B------:R1:W-:Y:S01]  /*3900*/  STTM.16dp32bit_t16_t31.x8 tmem[UR14+0x8], R4 ;  /* 0x00000804000079ed */ /* 0x0003e200089a000e */
[----:B------:R-:W0:Y:S02]  /*3910*/  FENCE.VIEW.ASYNC.T ;  /* 0x00000000000073c6 */ /* 0x000e240000000200 */
[----:B0-----:R-:W-:Y:S06]  /*3920*/  BAR.SYNC.DEFER_BLOCKING 0x0 ;  /* 0x0000000000007b1d */ /* 0x001fec0000010000 */
[----:B------:R0:W-:Y:S06]  /*3930*/  MEMBAR.ALL.CTA ;  /* 0x0000000000007992 */ /* 0x0001ec0000008000 */
[----:B0-----:R-:W0:Y:S02]  /*3940*/  FENCE.VIEW.ASYNC.S ;  /* 0x00000000000073c6 */ /* 0x001e240000000000 */
[----:B0-----:R-:W-:Y:S06]  /*3950*/  BAR.SYNC.DEFER_BLOCKING 0x0 ;  /* 0x0000000000007b1d */ /* 0x001fec0000010000 */
[----:B------:R-:W-:Y:S05]  /*3960*/  BRA.U UP1, `(.L_x_16) ;  /* 0x0000000101587547 */ /* 0x000fea000b800000 */
[----:B------:R-:W-:Y:S02]  /*3970*/  UIADD3 UR24, UPT, UPT, UR12, 0x28, URZ ;  /* 0x000000280c187890 */ /* 0x000fe4000fffe0ff */
[----:B------:R-:W-:Y:S02]  /*3980*/  UIADD3 UR25, UPT, UPT, UR12, 0x30, URZ ;  /* 0x000000300c197890 */ /* 0x000fe4000fffe0ff */
[----:B------:R-:W-:Y:S01]  /*3990*/  UIADD3 UR43, UPT, UPT, UR12, 0x38, URZ ;  /* 0x000000380c2b7890 */ /* 0x000fe2000fffe0ff */
[----:B------:R-:W-:Y:S01]  /*39a0*/  UMOV UR22, 0x0 ;  /* 0x0000000000167882 */ /* 0x000fe20000000000 */
[----:B------:R-:W-:Y:S01]  /*39b0*/  UMOV UR23, 0x4080490 ;  /* 0x0408049000177882 */ /* 0x000fe20000000000 */
[----:B------:R-:W-:Y:S01]  /*39c0*/  UMOV UR20, UR28 ;  /* 0x0000001c00147c82 */ /* 0x000fe20008000000 */
[----:B------:R-:W-:Y:S01]  /*39d0*/  UMOV UR21, 0x40004040 ;  /* 0x4000404000157882 */ /* 0x000fe20000000000 */
[----:B------:R-:W-:Y:S01]  /*39e0*/  UMOV UR40, 0x0 ;  /* 0x0000000000287882 */ /* 0x000fe20000000000 */
[----:B------:R-:W-:Y:S01]  /*39f0*/  UMOV UR41, 0x4080490 ;  /* 0x0408049000297882 */ /* 0x000fe20000000000 */
[----:B------:R-:W-:Y:S01]  /*3a00*/  UMOV UR44, 0x0 ;  /* 0x00000000002c7882 */ /* 0x000fe20000000000 */
[----:B------:R-:W-:Y:S01]  /*3a10*/  UMOV UR45, 0x4080490 ;  /* 0x04080490002d7882 */ /* 0x000fe20000000000 */
[----:B------:R-:W-:Y:S01]  /*3a20*/  UMOV UR8, UR15 ;  /* 0x0000000f00087c82 */ /* 0x000fe20008000000 */
[----:B------:R-:W-:Y:S01]  /*3a30*/  UMOV UR9, URZ ;  /* 0x000000ff00097c82 */ /* 0x000fe20008000000 */
[----:B------:R0:W-:Y:S01]  /*3a40*/  UTCHMMA tmem[UR17], gdesc[UR20], tmem[UR12], tmem[UR22], idesc[UR23], UPT ;  /* 0x00ff1614110079ea */ /* 0x0001e2000b80000c */
        /* <DEDUP_REMOVED lines=8> */
.L_x_16:
[----:B------:R-:W-:Y:S01]  /*3ad0*/  ISETP.GE.U32.AND P3, PT, R50, R25, PT ;  /* 0x000000193200720c */ /* 0x000fe20003f66070 */
[----:B------:R-:W-:Y:S01]  /*3ae0*/  UIADD3 UR30, UPT, UPT, UR30, 0x1, URZ ;  /* 0x000000011e1e7890 */ /* 0x000fe2000fffe0ff */
[----:B------:R-:W-:Y:S02]  /*3af0*/  VIADD R48, R48, UR29 ;  /* 0x0000001d30307c36 */ /* 0x000fe40008000000 */
[----:B------:R-:W-:Y:S01]  /*3b00*/  FFMA R40, R16, R40, R13 ;  /* 0x0000002810287223 */ /* 0x000fe2000000000d */
[----:B------:R-:W-:Y:S01]  /*3b10*/  ISETP.GE.U32.AND.EX P3, PT, R49, RZ, PT, P3 ;  /* 0x000000ff3100720c */ /* 0x000fe20003f66130 */
[----:B------:R-:W-:Y:S01]  /*3b20*/  UISETP.GT.AND UP2, UPT, UR30, 0x1, UPT ;  /* 0x000000011e00788c */ /* 0x000fe2000bf44270 */
[----:B------:R-:W-:Y:S02]  /*3b30*/  IMAD.U32 R70, RZ, RZ, UR6 ;  /* 0x00000006ff467e24 */ /* 0x000fe4000f8e00ff */
[----:B------:R-:W-:Y:S01]  /*3b40*/  IMAD.IADD R47, R41, 0x1, R47 ;  /* 0x00000001292f7824 */ /* 0x000fe200078e022f */
[----:B0-----:R-:W-:Y:S01]  /*3b50*/  USEL UR7, URZ, 0x1, !UP2 ;  /* 0x00000001ff077887 */ /* 0x001fe2000d000000 */
[----:B-1----:R-:W-:Y:S01]  /*3b60*/  IMAD.MOV.U32 R71, RZ, RZ, R50 ;  /* 0x000000ffff477224 */ /* 0x002fe200078e0032 */
[----:B------:R-:W-:Y:S01]  /*3b70*/  USEL UR30, UR30, URZ, !UP2 ;  /* 0x000000ff1e1e7287 */ /* 0x000fe2000d000000 */
[----:B------:R-:W-:Y:S01]  /*3b80*/  IMAD.MOV.U32 R72, RZ, RZ, R49 ;  /* 0x000000ffff487224 */ /* 0x000fe200078e0031 */
[----:B------:R-:W-:Y:S01]  /*3b90*/  ULOP3.LUT UR7, UR6, UR7, URZ, 0x3c, !UPT ;  /* 0x0000000706077292 */ /* 0x000fe2000f8e3cff */
[----:B------:R-:W-:-:S03]  /*3ba0*/  IMAD.MOV.U32 R53, RZ, RZ, R12 ;  /* 0x000000ffff357224 */ /* 0x000fc600078e000c */
[----:B------:R-:W-:Y:S08]  /*3bb0*/  @!P3 BRA `(.L_x_17) ;  /* 0xffffffe8008cb947 */ /* 0x000ff0000383ffff */
.L_x_12:
[C---:B0--3--:R-:W-:Y:S01]  /*3bc0*/  IMAD.SHL.U32 R4, R0.reuse, 0x20, RZ ;  /* 0x0000002000047824 */ /* 0x049fe200078e00ff */
[----:B------:R-:W-:Y:S01]  /*3bd0*/  ISETP.GE.AND P2, PT, R3, 0x1, PT ;  /* 0x000000010300780c */ /* 0x000fe20003f46270 */
[C---:B------:R-:W-:Y:S01]  /*3be0*/  IMAD.SHL.U32 R7, R0.reuse, 0x2, RZ ;  /* 0x0000000200077824 */ /* 0x040fe200078e00ff */
[----:B------:R-:W-:Y:S01]  /*3bf0*/  SHF.R.S32.HI R6, RZ, 0x5, R0 ;  /* 0x00000005ff067819 */ /* 0x000fe20000011400 */
[----:B------:R-:W-:Y:S01]  /*3c00*/  IMAD.SHL.U32 R5, R0, 0x10, RZ ;  /* 0x0000001000057824 */ /* 0x000fe200078e00ff */
[----:B------:R-:W-:Y:S01]  /*3c10*/  LOP3.LUT R4, R4, 0x300, RZ, 0xc0, !PT ;  /* 0x0000030004047812 */ /* 0x000fe200078ec0ff */
[----:B------:R-:W-:Y:S01]  /*3c20*/  IMAD.SHL.U32 R18, R0, 0x8, RZ ;  /* 0x0000000800127824 */ /* 0x000fe200078e00ff */
[----:B------:R-:W-:Y:S02]  /*3c30*/  LOP3.LUT R7, R7, 0x80, RZ, 0xc0, !PT ;  /* 0x0000008007077812 */ /* 0x000fe400078ec0ff */
[----:B------:R-:W-:Y:S01]  /*3c40*/  LOP3.LUT R9, R4, 0x70, R5, 0xf8, !PT ;  /* 0x0000007004097812 */ /* 0x000fe200078ef805 */
[----:B------:R-:W-:Y:S01]  /*3c50*/  FMUL R4, R40, 8388608 ;  /* 0x4b00000028047820 */ /* 0x000fe20000400000 */
[----:B------:R-:W-:Y:S01]  /*3c60*/  LOP3.LUT R16, R0, 0x80, RZ, 0xc0, !PT ;  /* 0x0000008000107812 */ /* 0x000fe200078ec0ff */
[----:B------:R-:W-:Y:S01]  /*3c70*/  VIADD R7, R7, UR11 ;  /* 0x0000000b07077c36 */ /* 0x000fe20008000000 */
[----:B------:R-:W-:-:S02]  /*3c80*/  SGXT R6, R6, 0x1 ;  /* 0x000000010606781a */ /* 0x000fc40000000200 */
[----:B------:R-:W-:Y:S01]  /*3c90*/  SHF.R.S32.HI R17, RZ, 0x2, R0 ;  /* 0x00000002ff117819 */ /* 0x000fe20000011400 */
[----:B------:R-:W-:Y:S01]  /*3ca0*/  IMAD R16, R16, 0x8, R7 ;  /* 0x0000000810107824 */ /* 0x000fe200078e0207 */
[----:B------:R-:W-:Y:S02]  /*3cb0*/  FSETP.GEU.AND P1, PT, R40, 1.175494350822287508e-38, PT ;  /* 0x008000002800780b */ /* 0x000fe40003f2e000 */
[----:B------:R-:W-:Y:S02]  /*3cc0*/  LOP3.LUT R15, R9, 0x840, R6, 0x78, !PT ;  /* 0x00000840090f7812 */ /* 0x000fe400078e7806 */
[C---:B--2---:R-:W-:Y:S02]  /*3cd0*/  LOP3.LUT R20, R0.reuse, 0x10, RZ, 0xc0, !PT ;  /* 0x0000001000147812 */ /* 0x044fe400078ec0ff */
[----:B------:R-:W-:Y:S02]  /*3ce0*/  LOP3.LUT R3, R0, 0xe0, RZ, 0xc0, !PT ;  /* 0x000000e000037812 */ /* 0x000fe400078ec0ff */
[----:B------:R-:W-:-:S02]  /*3cf0*/  FSETP.GT.AND P0, PT, |R40|, 8.50705917302346158658e+37, PT ;  /* 0x7e8000002800780b */ /* 0x000fc40003f04200 */
[----:B------:R-:W-:Y:S02]  /*3d00*/  LOP3.LUT R13, R5, 0x30, RZ, 0xc0, !PT ;  /* 0x00000030050d7812 */ /* 0x000fe400078ec0ff */
[----:B------:R-:W-:Y:S02]  /*3d10*/  SGXT R17, R17, 0x1 ;  /* 0x000000011111781a */ /* 0x000fe40000000200 */
[----:B------:R-:W-:Y:S01]  /*3d20*/  FSEL R21, R4, R40, !P1 ;  /* 0x0000002804157208 */ /* 0x000fe20004800000 */
[----:B------:R-:W-:Y:S06]  /*3d30*/  @!P2 BRA `(.L_x_18) ;  /* 0x000000000010a947 */ /* 0x000fec0003800000 */
[----:B------:R-:W-:-:S06]  /*3d40*/  USHF.L.U32 UR6, UR6, 0x1f, URZ ;  /* 0x0000001f06067899 */ /* 0x000fcc00080006ff */
[----:B------:R-:W-:-:S04]  /*3d50*/  IMAD.U32 R4, RZ, RZ, UR6 ;  /* 0x00000006ff047e24 */ /* 0x000fc8000f8e00ff */
[----:B------:R-:W0:Y:S02]  /*3d60*/  SYNCS.PHASECHK.TRANS64.TRYWAIT P2, [UR15], R4 ;  /* 0x00000004ff0075a7 */ /* 0x000e24000804110f */
[----:B0-----:R-:W-:Y:S05]  /*3d70*/  @!P2 BRA `(.L_x_19) ;  /* 0x0000000c0030a947 */ /* 0x001fea0003800000 */
.L_x_18:
[----:B------:R-:W-:Y:S01]  /*3d80*/  BAR.SYNC.DEFER_BLOCKING 0x0 ;  /* 0x0000000000007b1d */ /* 0x000fe20000010000 */
[----:B------:R-:W-:Y:S01]  /*3d90*/  LOP3.LUT P3, RZ, R0, 0xff, RZ, 0xc0, !PT ;  /* 0x000000ff00ff7812 */ /* 0x000fe2000786c0ff */
[----:B------:R-:W-:Y:S01]  /*3da0*/  VIADD R13, R13, UR11 ;  /* 0x0000000b0d0d7c36 */ /* 0x000fe20008000000 */
[----:B------:R-:W-:Y:S01]  /*3db0*/  FSETP.GEU.AND P2, PT, |R40|, 1.175494350822287508e-38, PT ;  /* 0x008000002800780b */ /* 0x000fe20003f4e200 */
[----:B------:R-:W-:Y:S01]  /*3dc0*/  VIADD R14, R21, 0xc0cafb0d ;  /* 0xc0cafb0d150e7836 */ /* 0x000fe20000000000 */
[----:B------:R-:W-:Y:S01]  /*3dd0*/  LOP3.LUT R17, R17, 0x840, RZ, 0xc0, !PT ;  /* 0x0000084011117812 */ /* 0x000fe200078ec0ff */
[----:B------:R-:W-:Y:S02]  /*3de0*/  IMAD R20, R20, 0x40, R13 ;  /* 0x0000004014147824 */ /* 0x000fe400078e020d */
[----:B------:R-:W-:Y:S01]  /*3df0*/  @P0 FMUL R40, R40, 0.25 ;  /* 0x3e80000028280820 */ /* 0x000fe20000400000 */
[----:B------:R-:W0:Y:S01]  /*3e00*/  LDCU.64 UR4, c[0x0][0x3e0] ;  /* 0x00007c00ff0477ac */ /* 0x000e220008000a00 */
[----:B------:R-:W-:Y:S01]  /*3e10*/  LOP3.LUT R14, R14, 0xff800000, RZ, 0xc0, !PT ;  /* 0xff8000000e0e7812 */ /* 0x000fe200078ec0ff */
[----:B------:R-:W-:Y:S01]  /*3e20*/  IMAD R20, R3, 0x4, R20 ;  /* 0x0000000403147824 */ /* 0x000fe200078e0214 */
[----:B------:R-:W-:Y:S01]  /*3e30*/  LOP3.LUT R17, R17, 0x40, R18, 0x78, !PT ;  /* 0x0000004011117812 */ /* 0x000fe200078e7812 */
[----:B------:R-:W-:Y:S01]  /*3e40*/  IMAD.IADD R18, R15, 0x1, R16 ;  /* 0x000000010f127824 */ /* 0x000fe200078e0210 */
[----:B------:R-:W-:Y:S01]  /*3e50*/  FSEL R3, RZ, -23, P1 ;  /* 0xc1b80000ff037808 */ /* 0x000fe20000800000 */
[----:B------:R-:W-:Y:S01]  /*3e60*/  IMAD.IADD R15, R21, 0x1, -R14 ;  /* 0x00000001150f7824 */ /* 0x000fe200078e0a0e */
[----:B------:R-:W-:Y:S01]  /*3e70*/  I2FP.F32.S32 R14, R14 ;  /* 0x0000000e000e7245 */ /* 0x000fe20000201400 */
[----:B------:R-:W-:Y:S01]  /*3e80*/  @!P2 FMUL R40, R40, 16777216 ;  /* 0x4b8000002828a820 */ /* 0x000fe20000400000 */
[----:B------:R-:W-:-:S02]  /*3e90*/  IMAD.IADD R20, R17, 0x1, R20 ;  /* 0x0000000111147824 */ /* 0x000fc400078e0214 */
[----:B------:R-:W-:Y:S01]  /*3ea0*/  FADD R15, R15, -1 ;  /* 0xbf8000000f0f7421 */ /* 0x000fe20000000000 */
[----:B------:R-:W-:Y:S01]  /*3eb0*/  IMAD.MOV.U32 R16, RZ, RZ, 0x3dc6b27f ;  /* 0x3dc6b27fff107424 */ /* 0x000fe200078e00ff */
[----:B------:R-:W1:Y:S01]  /*3ec0*/  MUFU.RCP R17, R40 ;  /* 0x0000002800117308 */ /* 0x000e620000001000 */
[----:B------:R-:W-:Y:S01]  /*3ed0*/  FFMA.FTZ R14, R14, 1.1920928955078125e-07, R3 ;  /* 0x340000000e0e7823 */ /* 0x000fe20000010003 */
[----:B------:R-:W2:Y:S01]  /*3ee0*/  LDC.64 R28, c[0x0][0x398] ;  /* 0x0000e600ff1c7b82 */ /* 0x000ea20000000a00 */
[----:B------:R-:W-:Y:S01]  /*3ef0*/  FFMA.FTZ R16, R15, R16, -0.16845393180847167969 ;  /* 0xbe2c7f300f107423 */ /* 0x000fe20000010010 */
[----:B------:R-:W-:Y:S01]  /*3f00*/  FSETP.NEU.AND P1, PT, R21, RZ, PT ;  /* 0x000000ff1500720b */ /* 0x000fe20003f2d000 */
[----:B0-----:R-:W-:Y:S02]  /*3f10*/  UIMAD UR4, UR10, UR4, URZ ;  /* 0x000000040a0472a4 */ /* 0x001fe4000f8e02ff */
[C---:B------:R-:W-:Y:S01]  /*3f20*/  FFMA.FTZ R16, R15.reuse, R16, 0.1716887056827545166 ;  /* 0x3e2fcf2a0f107423 */ /* 0x040fe20000010010 */
[----:B------:R-:W0:Y:S02]  /*3f30*/  @!P3 SYNCS.CCTL.IV [UR11+0x4000] ;  /* 0x00400000ff00b9b1 */ /* 0x000e24000800000b */
[----:B0-----:R-:W-:Y:S01]  /*3f40*/  BAR.SYNC.DEFER_BLOCKING 0x0 ;  /* 0x0000000000007b1d */ /* 0x001fe20000010000 */
[----:B------:R-:W-:Y:S01]  /*3f50*/  FFMA.FTZ R16, R15, R16, -0.17900948226451873779 ;  /* 0xbe374e430f107423 */ /* 0x000fe20000010010 */
[----:B------:R-:W-:-:S03]  /*3f60*/  USHF.L.U32 UR6, UR4, 0x1, URZ ;  /* 0x0000000104067899 */ /* 0x000fc600080006ff */
[----:B------:R-:W-:-:S03]  /*3f70*/  FFMA.FTZ R16, R15, R16, 0.20512372255325317383 ;  /* 0x3e520bf40f107423 */ /* 0x000fc60000010010 */
[----:B------:R-:W0:Y:S01]  /*3f80*/  LDC R3, c[0x0][0x3e8] ;  /* 0x0000fa00ff037b82 */ /* 0x000e220000000800 */
[----:B------:R-:W-:Y:S01]  /*3f90*/  LDTM.16dp32bit_t0_t15.x8 R4, tmem[UR14] ;  /* 0x0000000e000479ee */ /* 0x000fe20008980000 */
[----:B------:R-:W3:Y:S01]  /*3fa0*/  LDTM.16dp32bit_t16_t31.x8 R4, tmem[UR14+0x8] ;  /* 0x0000080e000479ee */ /* 0x000ee200089a0000 */
[----:B------:R-:W-:-:S04]  /*3fb0*/  FFMA.FTZ R16, R15, R16, -0.24046532809734344482 ;  /* 0xbe763c8b0f107423 */ /* 0x000fc80000010010 */
[----:B------:R-:W-:-:S04]  /*3fc0*/  FFMA.FTZ R16, R15, R16, 0.28857114911079406738 ;  /* 0x3e93bf990f107423 */ /* 0x000fc80000010010 */
[----:B------:R-:W-:-:S04]  /*3fd0*/  FFMA.FTZ R16, R15, R16, -0.36067417263984680176 ;  /* 0xbeb8aa490f107423 */ /* 0x000fc80000010010 */
[C---:B------:R-:W-:Y:S01]  /*3fe0*/  FFMA.FTZ R16, R15.reuse, R16, 0.48089820146560668945 ;  /* 0x3ef6384a0f107423 */ /* 0x040fe20000010010 */
[----:B------:R-:W4:Y:S01]  /*3ff0*/  @!P3 SYNCS.CCTL.IV [UR11+0x4008] ;  /* 0x00400800ff00b9b1 */ /* 0x000f22000800000b */
[----:B------:R-:W-:Y:S02]  /*4000*/  NOP ;  /* 0x0000000000007918 */ /* 0x000fe40000000000 */
[----:B------:R-:W-:Y:S01]  /*4010*/  FFMA.FTZ R16, R15, R16, -0.72134751081466674805 ;  /* 0xbf38aa3b0f107423 */ /* 0x000fe20000010010 */
[----:B------:R-:W-:-:S03]  /*4020*/  ISETP.GE.U32.AND P3, PT, R0, 0x20, PT ;  /* 0x000000200000780c */ /* 0x000fc60003f66070 */
[----:B------:R-:W-:Y:S01]  /*4030*/  FMUL R16, R15, R16 ;  /* 0x000000100f107220 */ /* 0x000fe20000400000 */
[----:B---3--:R-:W-:Y:S01]  /*4040*/  @P0 FMUL R8, R8, 0.25 ;  /* 0x3e80000008080820 */ /* 0x008fe20000400000 */
[----:B------:R-:W-:Y:S01]  /*4050*/  @P0 FMUL R9, R9, 0.25 ;  /* 0x3e80000009090820 */ /* 0x000fe20000400000 */
[----:B------:R-:W-:Y:S01]  /*4060*/  @P0 FMUL R10, R10, 0.25 ;  /* 0x3e8000000a0a0820 */ /* 0x000fe20000400000 */
[----:B------:R-:W-:Y:S01]  /*4070*/  @P0 FMUL R4, R4, 0.25 ;  /* 0x3e80000004040820 */ /* 0x000fe20000400000 */
[----:B------:R-:W-:Y:S01]  /*4080*/  @P0 FMUL R5, R5, 0.25 ;  /* 0x3e80000005050820 */ /* 0x000fe20000400000 */
[----:B------:R-:W-:Y:S01]  /*4090*/  @P0 FMUL R6, R6, 0.25 ;  /* 0x3e80000006060820 */ /* 0x000fe20000400000 */
[----:B------:R-:W-:Y:S01]  /*40a0*/  @P0 FMUL R7, R7, 0.25 ;  /* 0x3e80000007070820 */ /* 0x000fe20000400000 */
[----:B------:R-:W-:Y:S01]  /*40b0*/  @P0 FMUL R11, R11, 0.25 ;  /* 0x3e8000000b0b0820 */ /* 0x000fe20000400000 */
[----:B------:R-:W-:Y:S01]  /*40c0*/  @!P2 FMUL R8, R8, 16777216 ;  /* 0x4b8000000808a820 */ /* 0x000fe20000400000 */
[----:B------:R-:W-:Y:S01]  /*40d0*/  @!P2 FMUL R9, R9, 16777216 ;  /* 0x4b8000000909a820 */ /* 0x000fe20000400000 */
[----:B------:R-:W-:Y:S01]  /*40e0*/  @!P2 FMUL R10, R10, 16777216 ;  /* 0x4b8000000a0aa820 */ /* 0x000fe20000400000 */
[----:B------:R-:W-:Y:S01]  /*40f0*/  @!P2 FMUL R4, R4, 16777216 ;  /* 0x4b8000000404a820 */ /* 0x000fe20000400000 */
[----:B------:R-:W-:Y:S01]  /*4100*/  @!P2 FMUL R5, R5, 16777216 ;  /* 0x4b8000000505a820 */ /* 0x000fe20000400000 */
[----:B------:R-:W-:Y:S01]  /*4110*/  @!P2 FMUL R6, R6, 16777216 ;  /* 0x4b8000000606a820 */ /* 0x000fe20000400000 */
[----:B------:R-:W-:Y:S01]  /*4120*/  @!P2 FMUL R7, R7, 16777216 ;  /* 0x4b8000000707a820 */ /* 0x000fe20000400000 */
[----:B------:R-:W-:Y:S01]  /*4130*/  @!P2 FMUL R11, R11, 16777216 ;  /* 0x4b8000000b0ba820 */ /* 0x000fe20000400000 */
[C---:B-1----:R-:W-:Y:S01]  /*4140*/  FMUL R19, R17.reuse, R8 ;  /* 0x0000000811137220 */ /* 0x042fe20000400000 */
[C---:B------:R-:W-:Y:S01]  /*4150*/  FMUL R8, R17.reuse, R9 ;  /* 0x0000000911087220 */ /* 0x040fe20000400000 */
[C---:B------:R-:W-:Y:S01]  /*4160*/  FMUL R9, R17.reuse, R10 ;  /* 0x0000000a11097220 */ /* 0x040fe20000400000 */
[C---:B------:R-:W-:Y:S01]  /*4170*/  FMUL R4, R17.reuse, R4 ;  /* 0x0000000411047220 */ /* 0x040fe20000400000 */
[C---:B------:R-:W-:Y:S01]  /*4180*/  FMUL R5, R17.reuse, R5 ;  /* 0x0000000511057220 */ /* 0x040fe20000400000 */
[C---:B------:R-:W-:Y:S01]  /*4190*/  FMUL R6, R17.reuse, R6 ;  /* 0x0000000611067220 */ /* 0x040fe20000400000 */
[C---:B------:R-:W-:Y:S01]  /*41a0*/  FMUL R7, R17.reuse, R7 ;  /* 0x0000000711077220 */ /* 0x040fe20000400000 */
[----:B------:R-:W-:Y:S01]  /*41b0*/  FMUL R10, R17, R11 ;  /* 0x0000000b110a7220 */ /* 0x000fe20000400000 */
[----:B------:R-:W-:Y:S01]  /*41c0*/  F2FP.BF16.F32.PACK_AB R4, R19, R4 ;  /* 0x000000041304723e */ /* 0x000fe200000010ff */
[----:B------:R-:W-:Y:S01]  /*41d0*/  FMUL R16, R15, R16 ;  /* 0x000000100f107220 */ /* 0x000fe20000400000 */
[----:B------:R-:W-:-:S02]  /*41e0*/  F2FP.BF16.F32.PACK_AB R5, R8, R5 ;  /* 0x000000050805723e */ /* 0x000fc400000010ff */
[----:B------:R-:W-:Y:S01]  /*41f0*/  F2FP.BF16.F32.PACK_AB R6, R9, R6 ;  /* 0x000000060906723e */ /* 0x000fe200000010ff */
[----:B------:R-:W-:Y:S01]  /*4200*/  FFMA.FTZ R15, R15, 1.4426950216293334961, R16 ;  /* 0x3fb8aa3b0f0f7823 */ /* 0x000fe20000010010 */
[----:B------:R-:W-:Y:S02]  /*4210*/  F2FP.BF16.F32.PACK_AB R7, R10, R7 ;  /* 0x000000070a07723e */ /* 0x000fe400000010ff */
[----:B------:R-:W-:Y:S01]  /*4220*/  ISETP.GE.U32.AND P0, PT, R21, 0x7f800000, PT ;  /* 0x7f8000001500780c */ /* 0x000fe20003f06070 */
[----:B------:R-:W-:Y:S01]  /*4230*/  FADD R14, R14, R15 ;  /* 0x0000000f0e0e7221 */ /* 0x000fe20000000000 */
[--C-:B------:R-:W-:Y:S01]  /*4240*/  SHF.R.U32.HI R8, RZ, 0x2, R0.reuse ;  /* 0x00000002ff087819 */ /* 0x100fe20000011600 */
[----:B----4-:R1:W-:Y:S01]  /*4250*/  STSM.16.M88.4 [R18], R4 ;  /* 0x0000000412007844 */ /* 0x0103e20000000200 */
[----:B------:R-:W-:Y:S02]  /*4260*/  SHF.R.U32.HI R16, RZ, 0x6, R0 ;  /* 0x00000006ff107819 */ /* 0x000fe40000011600 */
[----:B------:R-:W-:Y:S01]  /*4270*/  LOP3.LUT R9, R8, 0x38, RZ, 0xc0, !PT ;  /* 0x0000003808097812 */ /* 0x000fe200078ec0ff */
[----:B------:R-:W-:Y:S01]  /*4280*/  BAR.SYNC.DEFER_BLOCKING 0x0 ;  /* 0x0000000000007b1d */ /* 0x000fe20000010000 */
[----:B------:R-:W-:-:S02]  /*4290*/  SGXT.U32 R16, R16, 0x2 ;  /* 0x000000021010781a */ /* 0x000fc40000000000 */
[----:B------:R-:W-:-:S03]  /*42a0*/  LOP3.LUT R25, R9, 0x1f, R0, 0xf8, !PT ;  /* 0x0000001f09197812 */ /* 0x000fc600078ef800 */
[----:B------:R-:W-:Y:S02]  /*42b0*/  @P0 IMAD.MOV.U32 R8, RZ, RZ, 0x7f800000 ;  /* 0x7f800000ff080424 */ /* 0x000fe400078e00ff */
[----:B0-----:R-:W-:Y:S02]  /*42c0*/  IMAD R16, R16, R3, RZ ;  /* 0x0000000310107224 */ /* 0x001fe400078e02ff */
[----:B------:R-:W-:Y:S02]  /*42d0*/  IMAD.SHL.U32 R9, R25, 0x8, RZ ;  /* 0x0000000819097824 */ /* 0x000fe400078e00ff */
[----:B------:R-:W-:Y:S01]  /*42e0*/  @P0 FFMA.FTZ R14, R21, R8, +INF ;  /* 0x7f800000150e0423 */ /* 0x000fe20000010008 */
[----:B------:R-:W-:Y:S01]  /*42f0*/  IMAD R8, R2, UR5, RZ ;  /* 0x0000000502087c24 */ /* 0x000fe2000f8e02ff */
[----:B------:R-:W-:Y:S01]  /*4300*/  UIMAD.WIDE UR4, UR4, 0x2, URZ ;  /* 0x00000002040478a5 */ /* 0x000fe2000f8e02ff */
[----:B-1----:R-:W-:Y:S01]  /*4310*/  IMAD R18, R3, 0x4, R16 ;  /* 0x0000000403127824 */ /* 0x002fe200078e0210 */
[----:B------:R-:W-:Y:S01]  /*4320*/  LOP3.LUT R10, R9, 0xc0, RZ, 0xc0, !PT ;  /* 0x000000c0090a7812 */ /* 0x000fe200078ec0ff */
[----:B------:R-:W-:-:S02]  /*4330*/  IMAD.SHL.U32 R9, R8, 0x2, RZ ;  /* 0x0000000208097824 */ /* 0x000fc400078e00ff */
[----:B------:R-:W-:-:S03]  /*4340*/  IMAD.HI R8, R8, 0x2, RZ ;  /* 0x0000000208087827 */ /* 0x000fc600078e02ff */
[----:B--2---:R-:W-:Y:S01]  /*4350*/  IADD3 R23, P0, P2, R9, UR6, R28 ;  /* 0x0000000609177c10 */ /* 0x004fe2000fa1e01c */
[----:B------:R-:W-:Y:S01]  /*4360*/  IMAD.IADD R27, R13, 0x1, R10 ;  /* 0x000000010d1b7824 */ /* 0x000fe200078e020a */
[----:B------:R-:W-:Y:S01]  /*4370*/  FSEL R9, R14, -INF , P1 ;  /* 0xff8000000e097808 */ /* 0x000fe20000800000 */
[----:B------:R0:W1:Y:S01]  /*4380*/  LDSM.16.M88.4 R4, [R20] ;  /* 0x000000001404783b */ /* 0x0000620000000200 */
[----:B------:R-:W-:Y:S01]  /*4390*/  IADD3.X R29, PT, PT, R8, UR5, R29, P0, P2 ;  /* 0x00000005081d7c10 */ /* 0x000fe200087e441d */
[----:B------:R-:W-:Y:S01]  /*43a0*/  IMAD.SHL.U32 R25, R25, 0x10, RZ ;  /* 0x0000001019197824 */ /* 0x000fe200078e00ff */
[-C--:B------:R-:W-:Y:S01]  /*43b0*/  LEA R8, P0, R16, R23.reuse, 0x1 ;  /* 0x0000001710087211 */ /* 0x080fe200078008ff */
[----:B------:R-:W-:Y:S01]  /*43c0*/  FFMA R24, R9, 0.69314718246459960938, R12 ;  /* 0x3f31721809187823 */ /* 0x000fe2000000000c */
[----:B------:R-:W-:Y:S01]  /*43d0*/  LEA R10, P1, R18, R23, 0x1 ;  /* 0x00000017120a7211 */ /* 0x000fe200078208ff */
[----:B------:R-:W2:Y:S01]  /*43e0*/  LDCU UR4, c[0x0][0x3ec] ;  /* 0x00007d80ff0477ac */ /* 0x000ea20008000800 */
[-C--:B------:R-:W-:Y:S01]  /*43f0*/  LEA.HI.X.SX32 R9, R16, R29.reuse, 0x1, P0 ;  /* 0x0000001d10097211 */ /* 0x080fe200000f0eff */
[----:B0-----:R-:W-:Y:S01]  /*4400*/  IMAD R20, R3, 0x4, R18 ;  /* 0x0000000403147824 */ /* 0x001fe200078e0212 */
[----:B------:R-:W-:-:S02]  /*4410*/  LEA.HI.X.SX32 R11, R18, R29, 0x1, P1 ;  /* 0x0000001d120b7211 */ /* 0x000fc400008f0eff */
[----:B------:R-:W-:Y:S01]  /*4420*/  LOP3.LUT R25, R25, 0xf0, RZ, 0xc0, !PT ;  /* 0x000000f019197812 */ /* 0x000fe200078ec0ff */
[----:B------:R-:W-:Y:S01]  /*4430*/  IMAD R22, R3, 0x4, R20 ;  /* 0x0000000403167824 */ /* 0x000fe200078e0214 */
[----:B------:R-:W-:-:S03]  /*4440*/  LEA R12, P0, R20, R23, 0x1 ;  /* 0x00000017140c7211 */ /* 0x000fc600078008ff */
[C---:B------:R-:W-:Y:S01]  /*4450*/  IMAD R26, R3.reuse, 0x4, R22 ;  /* 0x00000004031a7824 */ /* 0x040fe200078e0216 */
[----:B------:R-:W-:Y:S02]  /*4460*/  LEA.HI.X.SX32 R13, R20, R29, 0x1, P0 ;  /* 0x0000001d140d7211 */ /* 0x000fe400000f0eff */
[-C--:B------:R-:W-:Y:S01]  /*4470*/  LEA R14, P2, R22, R23.reuse, 0x1 ;  /* 0x00000017160e7211 */ /* 0x080fe200078408ff */
[C---:B------:R-:W-:Y:S01]  /*4480*/  IMAD R28, R3.reuse, 0x4, R26 ;  /* 0x00000004031c7824 */ /* 0x040fe200078e021a */
[----:B------:R-:W-:Y:S02]  /*4490*/  LEA R16, P0, R26, R23, 0x1 ;  /* 0x000000171a107211 */ /* 0x000fe400078008ff */
[-C--:B------:R-:W-:Y:S01]  /*44a0*/  LEA.HI.X.SX32 R15, R22, R29.reuse, 0x1, P2 ;  /* 0x0000001d160f7211 */ /* 0x080fe200010f0eff */
[C---:B------:R-:W-:Y:S01]  /*44b0*/  IMAD R30, R3.reuse, 0x4, R28 ;  /* 0x00000004031e7824 */ /* 0x040fe200078e021c */
[----:B------:R-:W-:Y:S01]  /*44c0*/  LEA.HI.X.SX32 R17, R26, R29, 0x1, P0 ;  /* 0x0000001d1a117211 */ /* 0x000fe200000f0eff */
[----:B--2---:R-:W-:Y:S01]  /*44d0*/  UIMAD UR4, UR10, UR4, URZ ;  /* 0x000000040a0472a4 */ /* 0x004fe2000f8e02ff */
[-C--:B------:R-:W-:Y:S01]  /*44e0*/  LEA R18, P1, R28, R23.reuse, 0x1 ;  /* 0x000000171c127211 */ /* 0x080fe200078208ff */
[----:B------:R-:W-:Y:S01]  /*44f0*/  IMAD R3, R3, 0x4, R30 ;  /* 0x0000000403037824 */ /* 0x000fe200078e021e */
[----:B------:R-:W-:Y:S01]  /*4500*/  LEA R20, P2, R30, R23, 0x1 ;  /* 0x000000171e147211 */ /* 0x000fe200078408ff */
[----:B------:R-:W-:Y:S01]  /*4510*/  USHF.L.U32 UR6, UR4, 0x2, URZ ;  /* 0x0000000204067899 */ /* 0x000fe200080006ff */
[----:B------:R-:W-:Y:S01]  /*4520*/  LEA.HI.X.SX32 R19, R28, R29, 0x1, P1 ;  /* 0x0000001d1c137211 */ /* 0x000fe200008f0eff */
[----:B------:R-:W-:Y:S01]  /*4530*/  UIMAD.WIDE UR4, UR4, 0x4, URZ ;  /* 0x00000004040478a5 */ /* 0x000fe2000f8e02ff */
[----:B------:R-:W-:-:S02]  /*4540*/  LEA R22, P0, R3, R23, 0x1 ;  /* 0x0000001703167211 */ /* 0x000fc400078008ff */
[-C--:B------:R-:W-:Y:S02]  /*4550*/  LEA.HI.X.SX32 R21, R30, R29.reuse, 0x1, P2 ;  /* 0x0000001d1e157211 */ /* 0x080fe400010f0eff */
[----:B------:R-:W-:Y:S02]  /*4560*/  LEA.HI.X.SX32 R23, R3, R29, 0x1, P0 ;  /* 0x0000001d03177211 */ /* 0x000fe400000f0eff */
[----:B-1----:R-:W-:Y:S01]  /*4570*/  PRMT R26, R4, 0x7632, R26 ;  /* 0x00007632041a7816 */ /* 0x002fe2000000001a */
[----:B------:R0:W-:Y:S01]  /*4580*/  STG.E.U16 desc[UR26][R8.64], R4 ;  /* 0x0000000408007986 */ /* 0x0001e2000c10151a */
[----:B------:R-:W-:-:S03]  /*4590*/  PRMT R3, R5, 0x7632, R3 ;  /* 0x0000763205037816 */ /* 0x000fc60000000003 */
[----:B------:R1:W-:Y:S04]  /*45a0*/  STG.E.U16 desc[UR26][R10.64], R26 ;  /* 0x0000001a0a007986 */ /* 0x0003e8000c10151a */
[----:B------:R-:W-:Y:S01]  /*45b0*/  STG.E.U16 desc[UR26][R12.64], R5 ;  /* 0x000000050c007986 */ /* 0x000fe2000c10151a */
[----:B0-----:R-:W-:-:S03]  /*45c0*/  PRMT R9, R6, 0x7632, R9 ;  /* 0x0000763206097816 */ /* 0x001fc60000000009 */
[----:B------:R0:W-:Y:S01]  /*45d0*/  STG.E.U16 desc[UR26][R14.64], R3 ;  /* 0x000000030e007986 */ /* 0x0001e2000c10151a */
[----:B------:R-:W-:Y:S01]  /*45e0*/  IMAD.HI R4, R2, 0x4, RZ ;  /* 0x0000000402047827 */ /* 0x000fe200078e02ff */
[----:B-1----:R-:W-:Y:S02]  /*45f0*/  PRMT R11, R7, 0x7632, R11 ;  /* 0x00007632070b7816 */ /* 0x002fe4000000000b */
[----:B------:R-:W-:Y:S04]  /*4600*/  STG.E.U16 desc[UR26][R16.64], R6 ;  /* 0x0000000610007986 */ /* 0x000fe8000c10151a */
[----:B------:R1:W-:Y:S04]  /*4610*/  STG.E.U16 desc[UR26][R18.64], R9 ;  /* 0x0000000912007986 */ /* 0x0003e8000c10151a */
[----:B------:R-:W-:Y:S01]  /*4620*/  STG.E.U16 desc[UR26][R20.64], R7 ;  /* 0x0000000714007986 */ /* 0x000fe2000c10151a */
[----:B0-----:R-:W-:-:S03]  /*4630*/  LOP3.LUT R3, R0, 0xff, RZ, 0xc0, !PT ;  /* 0x000000ff00037812 */ /* 0x001fc600078ec0ff */
[----:B------:R-:W-:Y:S01]  /*4640*/  STG.E.U16 desc[UR26][R22.64], R11 ;  /* 0x0000000b16007986 */ /* 0x000fe2000c10151a */
[----:B------:R-:W-:Y:S01]  /*4650*/  BAR.SYNC.DEFER_BLOCKING 0x0 ;  /* 0x0000000000007b1d */ /* 0x000fe20000010000 */
[----:B------:R-:W-:Y:S01]  /*4660*/  ISETP.GE.U32.AND P0, PT, R3, 0x40, PT ;  /* 0x000000400300780c */ /* 0x000fe20003f06070 */
[----:B------:R-:W-:-:S06]  /*4670*/  IMAD.SHL.U32 R3, R2, 0x4, RZ ;  /* 0x0000000402037824 */ /* 0x000fcc00078e00ff */
[----:B-1----:R-:W0:Y:S01]  /*4680*/  LDC.64 R8, c[0x0][0x3a0] ;  /* 0x0000e800ff087b82 */ /* 0x002e220000000a00 */
[----:B------:R-:W-:Y:S07]  /*4690*/  STSM.16.M88 [R27], R24 ;  /* 0x000000181b007844 */ /* 0x000fee0000000000 */
[----:B------:R-:W-:Y:S01]  /*46a0*/  BAR.SYNC.DEFER_BLOCKING 0x0 ;  /* 0x0000000000007b1d */ /* 0x000fe20000010000 */
[----:B0-----:R-:W-:-:S04]  /*46b0*/  IADD3 R2, P1, P2, R3, UR6, R8 ;  /* 0x0000000603027c10 */ /* 0x001fc8000fa3e008 */
[----:B------:R-:W-:Y:S01]  /*46c0*/  IADD3.X R3, PT, PT, R4, UR5, R9, P1, P2 ;  /* 0x0000000504037c10 */ /* 0x000fe20008fe4409 */
[----:B------:R-:W0:Y:S04]  /*46d0*/  LDSM.16.M88 R25, [R25+UR11] ;  /* 0x0000000b1919783b */ /* 0x000e280008000000 */
[----:B0-----:R0:W-:Y:S01]  /*46e0*/  @!P0 STG.E desc[UR26][R2.64], R25 ;  /* 0x0000001902008986 */ /* 0x0011e2000c10191a */
[----:B------:R-:W-:Y:S06]  /*46f0*/  BAR.SYNC.DEFER_BLOCKING 0x0 ;  /* 0x0000000000007b1d */ /* 0x000fec0000010000 */
[----:B------:R-:W-:Y:S05]  /*4700*/  @P3 BRA `(.L_x_20) ;  /* 0x0000000000a03947 */ /* 0x000fea0003800000 */
[----:B------:R-:W1:Y:S01]  /*4710*/  S2UR UR5, SR_CgaCtaId ;  /* 0x00000000000579c3 */ /* 0x000e620000008800 */
[----:B------:R-:W-:Y:S01]  /*4720*/  NOP ;  /* 0x0000000000007918 */ /* 0x000fe20000000000 */
[----:B------:R-:W-:Y:S01]  /*4730*/  UMOV UR4, 0x50 ;  /* 0x0000005000047882 */ /* 0x000fe20000000000 */
[----:B------:R-:W-:Y:S02]  /*4740*/  IMAD.U32 R0, RZ, RZ, UR12 ;  /* 0x0000000cff007e24 */ /* 0x000fe4000f8e00ff */
[----:B0-----:R-:W-:Y:S02]  /*4750*/  IMAD.MOV.U32 R3, RZ, RZ, 0x3 ;  /* 0x00000003ff037424 */ /* 0x001fe400078e00ff */
[----:B------:R-:W-:Y:S01]  /*4760*/  IMAD.MOV.U32 R7, RZ, RZ, 0x1 ;  /* 0x00000001ff077424 */ /* 0x000fe200078e00ff */
[----:B------:R-:W-:-:S04]  /*4770*/  LOP3.LUT R0, R0, 0xffff, RZ, 0xc0, !PT ;  /* 0x0000ffff00007812 */ /* 0x000fc800078ec0ff */
[----:B------:R-:W-:-:S05]  /*4780*/  SHF.R.U32.HI R0, RZ, 0x5, R0 ;  /* 0x00000005ff007819 */ /* 0x000fca0000011600 */
[----:B------:R-:W-:Y:S01]  /*4790*/  VIADD R2, R0, 0x10 ;  /* 0x0000001000027836 */ /* 0x000fe20000000000 */
[----:B------:R-:W-:Y:S01]  /*47a0*/  SHF.L.U32 R0, R3, R0, RZ ;  /* 0x0000000003007219 */ /* 0x000fe200000006ff */
[----:B-1----:R-:W-:-:S03]  /*47b0*/  ULEA UR6, UR5, UR4, 0x18 ;  /* 0x0000000405067291 */ /* 0x002fc6000f8ec0ff */
[----:B------:R-:W-:-:S04]  /*47c0*/  SHF.L.U32 R3, R7, R2, RZ ;  /* 0x0000000207037219 */ /* 0x000fc800000006ff */
[----:B------:R-:W-:Y:S02]  /*47d0*/  LOP3.LUT R0, R3, R0, RZ, 0xfc, !PT ;  /* 0x0000000003007212 */ /* 0x000fe400078efcff */
[----:B------:R-:W0:Y:S02]  /*47e0*/  LDS R5, [UR6] ;  /* 0x00000006ff057984 */ /* 0x000e240008000800 */
[C---:B------:R-:W-:Y:S02]  /*47f0*/  LOP3.LUT R2, R0.reuse, 0xffff, RZ, 0xc0, !PT ;  /* 0x0000ffff00027812 */ /* 0x040fe400078ec0ff */
[----:B0-----:R-:W-:-:S04]  /*4800*/  LOP3.LUT R3, R0, 0xffff, R5, 0x80, !PT ;  /* 0x0000ffff00037812 */ /* 0x001fc800078e8005 */
[----:B------:R-:W-:-:S13]  /*4810*/  ISETP.NE.AND P0, PT, R3, R2, PT ;  /* 0x000000020300720c */ /* 0x000fda0003f05270 */
[----:B------:R-:W-:Y:S05]  /*4820*/  @P0 BRA `(.L_x_21) ;  /* 0x0000000000500947 */ /* 0x000fea0003800000 */
[----:B------:R-:W-:Y:S02]  /*4830*/  SHF.R.U32.HI R5, RZ, 0x10, R5 ;  /* 0x00000010ff057819 */ /* 0x000fe40000011605 */
[----:B------:R-:W-:-:S04]  /*4840*/  SHF.R.U32.HI R2, RZ, 0x10, R0 ;  /* 0x00000010ff027819 */ /* 0x000fc80000011600 */
[----:B------:R-:W-:-:S04]  /*4850*/  LOP3.LUT R5, R5, R2, RZ, 0xc0, !PT ;  /* 0x0000000205057212 */ /* 0x000fc800078ec0ff */
[----:B------:R-:W-:-:S13]  /*4860*/  ISETP.NE.AND P0, PT, R5, R2, PT ;  /* 0x000000020500720c */ /* 0x000fda0003f05270 */
[----:B------:R-:W-:Y:S05]  /*4870*/  @P0 BRA `(.L_x_22) ;  /* 0x0000000000300947 */ /* 0x000fea0003800000 */
[----:B------:R-:W-:Y:S01]  /*4880*/  R2UR UR4, R0 ;  /* 0x00000000000472ca */ /* 0x000fe200000e0000 */
[----:B------:R-:W-:Y:S01]  /*4890*/  VOTEU.ANY UR5, UPT, PT ;  /* 0x0000000000057886 */ /* 0x000fe200038e0100 */
[----:B------:R-:W0:Y:S01]  /*48a0*/  S2R R0, SR_LANEID ;  /* 0x0000000000007919 */ /* 0x000e220000000000 */
[----:B------:R-:W-:-:S10]  /*48b0*/  UFLO.U32 UR5, UR5 ;  /* 0x00000005000572bd */ /* 0x000fd400080e0000 */
[----:B------:R-:W-:-:S06]  /*48c0*/  ULOP3.LUT UR4, URZ, UR4, URZ, 0x33, !UPT ;  /* 0x00000004ff047292 */ /* 0x000fcc000f8e33ff */
[----:B------:R-:W-:-:S04]  /*48d0*/  IMAD.U32 R2, RZ, RZ, UR4 ;  /* 0x00000004ff027e24 */ /* 0x000fc8000f8e00ff */
[----:B------:R-:W1:Y:S02]  /*48e0*/  REDUX UR7, R2 ;  /* 0x00000000020773c4 */ /* 0x000e640000000000 */
[----:B------:R2:W-:Y:S01]  /*48f0*/  UTCATOMSWS.AND URZ, UR4 ;  /* 0x0000000400ff79e3 */ /* 0x0005e20008000000 */
[----:B0-----:R-:W-:Y:S01]  /*4900*/  ISETP.EQ.U32.AND P0, PT, R0, UR5, PT ;  /* 0x0000000500007c0c */ /* 0x001fe2000bf02070 */
[----:B-1----:R-:W-:-:S12]  /*4910*/  IMAD.U32 R0, RZ, RZ, UR7 ;  /* 0x00000007ff007e24 */ /* 0x002fd8000f8e00ff */
[----:B------:R2:W-:Y:S01]  /*4920*/  @P0 ATOMS.AND RZ, [UR6], R0 ;  /* 0x00000000ffff098c */ /* 0x0005e2000a800006 */
[----:B------:R-:W-:Y:S05]  /*4930*/  BRA `(.L_x_20) ;  /* 0x0000000000147947 */ /* 0x000fea0003800000 */
.L_x_22:
[----:B------:R-:W-:-:S07]  /*4940*/  MOV R2, 0x4960 ;  /* 0x0000496000027802 */ /* 0x000fce0000000f00 */
[----:B------:R-:W-:Y:S05]  /*4950*/  CALL.REL.NOINC `($__internal_0_$__cuda_sm10x_tcgen05_guardrail_trap_col_being_dealloced_not_returned_by_alloc) ;  /* 0x0000000000447944 */ /* 0x000fea0003c00000 */
[----:B------:R-:W-:Y:S05]  /*4960*/  BRA `(.L_x_20) ;  /* 0x0000000000087947 */ /* 0x000fea0003800000 */
.L_x_21:
[----:B------:R-:W-:-:S07]  /*4970*/  MOV R2, 0x4990 ;  /* 0x0000499000027802 */ /* 0x000fce0000000f00 */
[----:B------:R-:W-:Y:S05]  /*4980*/  CALL.REL.NOINC `($__internal_2_$__cuda_sm10x_tcgen05_guardrail_trap_unallocated_columns_being_dealloced) ;  /* 0x0000000000507944 */ /* 0x000fea0003c00000 */
.L_x_20:
[----:B------:R-:W-:Y:S01]  /*4990*/  NOP ;  /* 0x0000000000007918 */ /* 0x000fe20000000000 */
[----:B--2---:R-:W-:Y:S05]  /*49a0*/  EXIT ;  /* 0x000000000000794d */ /* 0x004fea0003800000 */
.L_x_8:
[----:B------:R-:W1:Y:S02]  /*49b0*/  SYNCS.PHASECHK.TRANS64.TRYWAIT P0, [UR11+0x2000], RZ ;  /* 0x002000ffff0075a7 */ /* 0x000e64000800110b */
[----:B-1----:R-:W-:Y:S05]  /*49c0*/  @!P0 BRA `(.L_x_8) ;  /* 0xfffffffc00f88947 */ /* 0x002fea000383ffff */
[----:B------:R-:W-:Y:S05]  /*49d0*/  BRA `(.L_x_7) ;  /* 0xffffffc400ac7947 */ /* 0x000fea000383ffff */
.L_x_14:
[----:B------:R-:W2:Y:S02]  /*49e0*/  SYNCS.PHASECHK.TRANS64.TRYWAIT P3, [UR11+0x4010], RZ ;  /* 0x004010ffff0075a7 */ /* 0x000ea4000806110b */
[----:B--2---:R-:W-:Y:S05]  /*49f0*/  @!P3 BRA `(.L_x_14) ;  /* 0xfffffffc00f8b947 */ /* 0x004fea000383ffff */
[----:B------:R-:W-:Y:S05]  /*4a00*/  BRA `(.L_x_23) ;  /* 0xffffffe000187947 */ /* 0x000fea000383ffff */
.L_x_15:
[----:B------:R-:W0:Y:S02]  /*4a10*/  SYNCS.PHASECHK.TRANS64.TRYWAIT P3, [UR15], R70 ;  /* 0x00000046ff0075a7 */ /* 0x000e24000806110f */
[----:B0-----:R-:W-:Y:S05]  /*4a20*/  @!P3 BRA `(.L_x_15) ;  /* 0xfffffffc00f8b947 */ /* 0x001fea000383ffff */
[----:B------:R-:W-:Y:S05]  /*4a30*/  BRA `(.L_x_24) ;  /* 0xffffffe800e07947 */ /* 0x000fea000383ffff */
.L_x_19:
[----:B------:R-:W0:Y:S02]  /*4a40*/  SYNCS.PHASECHK.TRANS64.TRYWAIT P2, [UR15], R4 ;  /* 0x00000004ff0075a7 */ /* 0x000e24000804110f */
[----:B0-----:R-:W-:Y:S05]  /*4a50*/  @!P2 BRA `(.L_x_19) ;  /* 0xfffffffc00f8a947 */ /* 0x001fea000383ffff */
[----:B------:R-:W-:Y:S05]  /*4a60*/  BRA `(.L_x_18) ;  /* 0xfffffff000c47947 */ /* 0x000fea000383ffff */
        .weak           $__internal_0_$__cuda_sm10x_tcgen05_guardrail_trap_col_being_dealloced_not_returned_by_alloc
        .type           $__internal_0_$__cuda_sm10x_tcgen05_guardrail_trap_col_being_dealloced_not_returned_by_alloc,@function
        .size           $__internal_0_$__cuda_sm10x_tcgen05_guardrail_trap_col_being_dealloced_not_returned_by_alloc,($__internal_1_$__cuda_sm10x_tcgen05_guardrail_trap_phase_invalid_during_alloc - $__internal_0_$__cuda_sm10x_tcgen05_guardrail_trap_col_being_dealloced_not_returned_by_alloc)
$__internal_0_$__cuda_sm10x_tcgen05_guardrail_trap_col_being_dealloced_not_returned_by_alloc:
[----:B------:R-:W-:Y:S05]  /*4a70*/  BPT.TRAP 0x1 ;  /* 0x000000040000795c */ /* 0x000fea0000300000 */
[----:B------:R-:W-:-:S04]  /*4a80*/  IMAD.MOV.U32 R3, RZ, RZ, 0x0 ;  /* 0x00000000ff037424 */ /* 0x000fc800078e00ff */
[----:B------:R-:W-:Y:S05]  /*4a90*/  RET.REL.NODEC R2 `(attn_fwd) ;  /* 0xffffffb402587950 */ /* 0x000fea0003c3ffff */
        .weak           $__internal_1_$__cuda_sm10x_tcgen05_guardrail_trap_phase_invalid_during_alloc
        .type           $__internal_1_$__cuda_sm10x_tcgen05_guardrail_trap_phase_invalid_during_alloc,@function
        .size           $__internal_1_$__cuda_sm10x_tcgen05_guardrail_trap_phase_invalid_during_alloc,($__internal_2_$__cuda_sm10x_tcgen05_guardrail_trap_unallocated_columns_being_dealloced - $__internal_1_$__cuda_sm10x_tcgen05_guardrail_trap_phase_invalid_during_alloc)
$__internal_1_$__cuda_sm10x_tcgen05_guardrail_trap_phase_invalid_during_alloc:
[----:B------:R-:W-:Y:S05]  /*4aa0*/  BPT.TRAP 0x1 ;  /* 0x000000040000795c */ /* 0x000fea0000300000 */
[----:B------:R-:W-:-:S04]  /*4ab0*/  IMAD.MOV.U32 R3, RZ, RZ, 0x0 ;  /* 0x00000000ff037424 */ /* 0x000fc800078e00ff */
[----:B------:R-:W-:Y:S05]  /*4ac0*/  RET.REL.NODEC R2 `(attn_fwd) ;  /* 0xffffffb4024c7950 */ /* 0x000fea0003c3ffff */
        .weak           $__internal_2_$__cuda_sm10x_tcgen05_guardrail_trap_unallocated_columns_being_dealloced
        .type           $__internal_2_$__cuda_sm10x_tcgen05_guardrail_trap_unallocated_columns_being_dealloced,@function
        .size           $__internal_2_$__cuda_sm10x_tcgen05_guardrail_trap_unallocated_columns_being_dealloced,(.L_x_28 - $__internal_2_$__cuda_sm10x_tcgen05_guardrail_trap_unallocated_columns_being_dealloced)
$__internal_2_$__cuda_sm10x_tcgen05_guardrail_trap_unallocated_columns_being_dealloced:
[----:B------:R-:W-:Y:S05]  /*4ad0*/  BPT.TRAP 0x1 ;  /* 0x000000040000795c */ /* 0x000fea0000300000 */
[----:B------:R-:W-:-:S04]  /*4ae0*/  IMAD.MOV.U32 R3, RZ, RZ, 0x0 ;  /* 0x00000000ff037424 */ /* 0x000fc800078e00ff */
[----:B------:R-:W-:Y:S05]  /*4af0*/  RET.REL.NODEC R2 `(attn_fwd) ;  /* 0xffffffb402407950 */ /* 0x000fea0003c3ffff */
.L_x_25:
[----:B------:R-:W-:-:S00]  /*4b00*/  BRA `(.L_x_25) ;  /* 0xfffffffc00fc7947 */ /* 0x000fc0000383ffff */
[----:B------:R-:W-:-:S00]  /*4b10*/  NOP ;  /* 0x0000000000007918 */ /* 0x000fc00000000000 */
        /* <DEDUP_REMOVED lines=14> */
.L_x_28:


//--------------------- .nv.global.init           --------------------------
	.section	.nv.global.init,"aw",@progbits
.nv.global.init:
	.type		_$_str,@object
	.size		_$_str,(.L_3 - _$_str)
_$_str:
        /*0000*/ 	.byte	0x5f, 0x5f, 0x43, 0x55, 0x44, 0x41, 0x5f, 0x46, 0x54, 0x5a, 0x00
.L_3:


//--------------------- .nv.shared.attn_fwd       --------------------------
	.section	.nv.shared.attn_fwd,"aw",@nobits
	.sectionflags	@""
	.align	16
	.zero		1024


//--------------------- .nv.shared.reserved.0     --------------------------
	.section	.nv.shared.reserved.0,"aw",@nobits
	.align	8
	.weak		__nv_reservedSMEM_offset_0_alias
	.size		__nv_reservedSMEM_offset_0_alias, 0, 64
	.other		__nv_reservedSMEM_offset_0_alias,@"STO_CUDA_RESERVED_SHARED STV_DEFAULT"
__nv_reservedSMEM_offset_0_alias:
	.zero		0
.nv.shared.reserved.0:
	.zero		64
	.weak		__nv_reservedSMEM_allocation_phase
	.type		__nv_reservedSMEM_allocation_phase,@object
	.size		__nv_reservedSMEM_allocation_phase,(.L_0 - __nv_reservedSMEM_allocation_phase)
__nv_reservedSMEM_allocation_phase:
	.zero		1
.L_0:
	.zero		7
	.weak		__nv_reservedSMEM_devtool_atexit_pc
	.type		__nv_reservedSMEM_devtool_atexit_pc,@object
	.size		__nv_reservedSMEM_devtool_atexit_pc,(__nv_reservedSMEM_allocation_mask - __nv_reservedSMEM_devtool_atexit_pc)
__nv_reservedSMEM_devtool_atexit_pc:
	.zero		8
	.weak		__nv_reservedSMEM_allocation_mask
	.type		__nv_reservedSMEM_allocation_mask,@object
	.size		__nv_reservedSMEM_allocation_mask,(.L_2 - __nv_reservedSMEM_allocation_mask)
__nv_reservedSMEM_allocation_mask:
	.zero		4
.L_2:


//--------------------- .nv.constant0.attn_fwd    --------------------------
	.section	.nv.constant0.attn_fwd,"a",@progbits
	.sectionflags	@""
	.align	4
.nv.constant0.attn_fwd:
	.zero		1032


//--------------------- SYMBOLS --------------------------

	.type		.nv.reservedSmem.offset0,@object
	.size		.nv.reservedSmem.offset0,0x4
	.type		.nv.reservedSmem.cap,@object
	.size		.nv.reservedSmem.cap,0x4
